//
// Generated by NVIDIA NVVM Compiler
//
// Compiler Build ID: CL-36424714
// Cuda compilation tools, release 13.0, V13.0.88
// Based on NVVM 20.0.0
//

.version 9.0
.target sm_100
.address_size 64

	// .globl	_Z17voting_basic_demov
.extern .func  (.param .b32 func_retval0) vprintf
(
	.param .b64 vprintf_param_0,
	.param .b64 vprintf_param_1
)
;
// _ZZ19stream_compact_demovE6output has been demoted
// _ZZ21histogram_voting_demovE9histogram has been demoted
// _ZZ15early_exit_demoPKfPffiE9found_idx has been demoted
.global .align 1 .b8 $str[24] = {61, 61, 61, 32, 86, 111, 116, 105, 110, 103, 32, 82, 101, 115, 117, 108, 116, 115, 32, 61, 61, 61, 10};
.global .align 1 .b8 $str$1[29] = {66, 97, 108, 108, 111, 116, 32, 40, 101, 118, 101, 110, 32, 108, 97, 110, 101, 115, 41, 58, 32, 48, 120, 37, 48, 56, 88, 10};
.global .align 1 .b8 $str$2[29] = {66, 97, 108, 108, 111, 116, 32, 40, 108, 97, 110, 101, 32, 60, 32, 53, 41, 58, 32, 32, 32, 48, 120, 37, 48, 56, 88, 10};
.global .align 1 .b8 $str$3[2] = {10};
.global .align 1 .b8 $str$4[28] = {65, 110, 121, 32, 101, 118, 101, 110, 63, 32, 37, 100, 32, 40, 115, 104, 111, 117, 108, 100, 32, 98, 101, 32, 49, 41, 10};
.global .align 1 .b8 $str$5[28] = {65, 108, 108, 32, 101, 118, 101, 110, 63, 32, 37, 100, 32, 40, 115, 104, 111, 117, 108, 100, 32, 98, 101, 32, 48, 41, 10};
.global .align 1 .b8 $str$6[31] = {67, 111, 117, 110, 116, 32, 101, 118, 101, 110, 58, 32, 37, 100, 32, 40, 115, 104, 111, 117, 108, 100, 32, 98, 101, 32, 49, 54, 41, 10};
.global .align 1 .b8 $str$7[31] = {67, 111, 117, 110, 116, 32, 115, 109, 97, 108, 108, 58, 32, 37, 100, 32, 40, 115, 104, 111, 117, 108, 100, 32, 98, 101, 32, 53, 41, 10};
.global .align 1 .b8 $str$8[36] = {70, 105, 114, 115, 116, 32, 115, 109, 97, 108, 108, 32, 108, 97, 110, 101, 58, 32, 37, 100, 32, 40, 115, 104, 111, 117, 108, 100, 32, 98, 101, 32, 48, 41, 10};
.global .align 1 .b8 $str$9[28] = {10, 61, 61, 61, 32, 83, 116, 114, 101, 97, 109, 32, 67, 111, 109, 112, 97, 99, 116, 105, 111, 110, 32, 61, 61, 61, 10};
.global .align 1 .b8 $str$10[30] = {75, 101, 101, 112, 105, 110, 103, 32, 108, 97, 110, 101, 115, 32, 100, 105, 118, 105, 115, 105, 98, 108, 101, 32, 98, 121, 32, 51, 10};
.global .align 1 .b8 $str$11[32] = {73, 110, 112, 117, 116, 58, 32, 48, 44, 49, 44, 50, 44, 51, 44, 52, 44, 53, 44, 54, 44, 55, 44, 56, 44, 57, 44, 46, 46, 46, 10};
.global .align 1 .b8 $str$12[23] = {79, 117, 116, 112, 117, 116, 32, 40, 37, 100, 32, 101, 108, 101, 109, 101, 110, 116, 115, 41, 58, 32};
.global .align 1 .b8 $str$13[4] = {37, 100, 32};
.global .align 1 .b8 $str$14[37] = {10, 61, 61, 61, 32, 72, 105, 115, 116, 111, 103, 114, 97, 109, 32, 119, 105, 116, 104, 32, 87, 97, 114, 112, 32, 86, 111, 116, 105, 110, 103, 32, 61, 61, 61, 10};
.global .align 1 .b8 $str$15[36] = {69, 97, 99, 104, 32, 103, 114, 111, 117, 112, 32, 111, 102, 32, 52, 32, 108, 97, 110, 101, 115, 32, 104, 97, 115, 32, 115, 97, 109, 101, 32, 98, 105, 110, 10};
.global .align 1 .b8 $str$16[12] = {72, 105, 115, 116, 111, 103, 114, 97, 109, 58, 32};
.global .align 1 .b8 $str$17[9] = {91, 37, 100, 93, 61, 37, 100, 32};
.global .align 1 .b8 $str$18[26] = {40, 69, 97, 99, 104, 32, 98, 105, 110, 32, 115, 104, 111, 117, 108, 100, 32, 104, 97, 118, 101, 32, 52, 41, 10};
.global .align 1 .b8 $str$19[27] = {10, 61, 61, 61, 32, 65, 99, 116, 105, 118, 101, 32, 77, 97, 115, 107, 32, 68, 101, 109, 111, 32, 61, 61, 61, 10};
.global .align 1 .b8 $str$20[29] = {73, 110, 32, 39, 105, 102, 32, 40, 108, 97, 110, 101, 32, 60, 32, 49, 54, 41, 39, 32, 98, 114, 97, 110, 99, 104, 58, 10};
.global .align 1 .b8 $str$21[41] = {65, 99, 116, 105, 118, 101, 32, 109, 97, 115, 107, 58, 32, 48, 120, 37, 48, 56, 88, 32, 40, 102, 105, 114, 115, 116, 32, 49, 54, 32, 98, 105, 116, 115, 32, 115, 101, 116, 41, 10};
.global .align 1 .b8 $str$22[20] = {65, 102, 116, 101, 114, 32, 99, 111, 110, 118, 101, 114, 103, 101, 110, 99, 101, 58, 10};
.global .align 1 .b8 $str$23[39] = {65, 99, 116, 105, 118, 101, 32, 109, 97, 115, 107, 58, 32, 48, 120, 37, 48, 56, 88, 32, 40, 97, 108, 108, 32, 51, 50, 32, 98, 105, 116, 115, 32, 115, 101, 116, 41, 10};

.visible .entry _Z17voting_basic_demov()
{
	.local .align 8 .b8 	__local_depot0[8];
	.reg .b64 	%SP;
	.reg .b64 	%SPL;
	.reg .pred 	%p<12>;
	.reg .b32 	%r<34>;
	.reg .b64 	%rd<21>;

	mov.u64 	%SPL, __local_depot0;
	cvta.local.u64 	%SP, %SPL;
	mov.u32 	%r1, %tid.x;
	setp.gt.u32 	%p3, %r1, 31;
	@%p3 bra 	$L__BB0_3;
	setp.lt.u32 	%p4, %r1, 5;
	and.b32  	%r4, %r1, 1;
	setp.eq.b32 	%p5, %r4, 1;
	not.pred 	%p6, %p5;
	mov.b32 	%r5, -1;
	vote.sync.ballot.b32 	%r2, %p6, %r5;
	vote.sync.ballot.b32 	%r3, %p4, %r5;
	vote.sync.any.pred 	%p1, %p6, %r5;
	vote.sync.any.pred 	%p9, %p4, %r5;
	vote.sync.all.pred 	%p2, %p6, %r5;
	vote.sync.all.pred 	%p10, %p4, %r5;
	setp.ne.s32 	%p11, %r1, 0;
	@%p11 bra 	$L__BB0_3;
	add.u64 	%rd1, %SP, 0;
	add.u64 	%rd2, %SPL, 0;
	selp.u32 	%r10, 1, 0, %p2;
	selp.u32 	%r11, 1, 0, %p1;
	brev.b32 	%r12, %r3;
	bfind.shiftamt.u32 	%r13, %r12;
	popc.b32 	%r14, %r3;
	popc.b32 	%r15, %r2;
	mov.u64 	%rd3, $str;
	cvta.global.u64 	%rd4, %rd3;
	{ // callseq 0, 0
	.param .b64 param0;
	st.param.b64 	[param0], %rd4;
	.param .b64 param1;
	st.param.b64 	[param1], 0;
	.param .b32 retval0;
	call.uni (retval0), 
	vprintf, 
	(
	param0, 
	param1
	);
	ld.param.b32 	%r16, [retval0];
	} // callseq 0
	st.local.u32 	[%rd2], %r2;
	mov.u64 	%rd5, $str$1;
	cvta.global.u64 	%rd6, %rd5;
	{ // callseq 1, 0
	.param .b64 param0;
	st.param.b64 	[param0], %rd6;
	.param .b64 param1;
	st.param.b64 	[param1], %rd1;
	.param .b32 retval0;
	call.uni (retval0), 
	vprintf, 
	(
	param0, 
	param1
	);
	ld.param.b32 	%r18, [retval0];
	} // callseq 1
	st.local.u32 	[%rd2], %r3;
	mov.u64 	%rd7, $str$2;
	cvta.global.u64 	%rd8, %rd7;
	{ // callseq 2, 0
	.param .b64 param0;
	st.param.b64 	[param0], %rd8;
	.param .b64 param1;
	st.param.b64 	[param1], %rd1;
	.param .b32 retval0;
	call.uni (retval0), 
	vprintf, 
	(
	param0, 
	param1
	);
	ld.param.b32 	%r20, [retval0];
	} // callseq 2
	mov.u64 	%rd9, $str$3;
	cvta.global.u64 	%rd10, %rd9;
	{ // callseq 3, 0
	.param .b64 param0;
	st.param.b64 	[param0], %rd10;
	.param .b64 param1;
	st.param.b64 	[param1], 0;
	.param .b32 retval0;
	call.uni (retval0), 
	vprintf, 
	(
	param0, 
	param1
	);
	ld.param.b32 	%r22, [retval0];
	} // callseq 3
	st.local.u32 	[%rd2], %r11;
	mov.u64 	%rd11, $str$4;
	cvta.global.u64 	%rd12, %rd11;
	{ // callseq 4, 0
	.param .b64 param0;
	st.param.b64 	[param0], %rd12;
	.param .b64 param1;
	st.param.b64 	[param1], %rd1;
	.param .b32 retval0;
	call.uni (retval0), 
	vprintf, 
	(
	param0, 
	param1
	);
	ld.param.b32 	%r24, [retval0];
	} // callseq 4
	st.local.u32 	[%rd2], %r10;
	mov.u64 	%rd13, $str$5;
	cvta.global.u64 	%rd14, %rd13;
	{ // callseq 5, 0
	.param .b64 param0;
	st.param.b64 	[param0], %rd14;
	.param .b64 param1;
	st.param.b64 	[param1], %rd1;
	.param .b32 retval0;
	call.uni (retval0), 
	vprintf, 
	(
	param0, 
	param1
	);
	ld.param.b32 	%r26, [retval0];
	} // callseq 5
	st.local.u32 	[%rd2], %r15;
	mov.u64 	%rd15, $str$6;
	cvta.global.u64 	%rd16, %rd15;
	{ // callseq 6, 0
	.param .b64 param0;
	st.param.b64 	[param0], %rd16;
	.param .b64 param1;
	st.param.b64 	[param1], %rd1;
	.param .b32 retval0;
	call.uni (retval0), 
	vprintf, 
	(
	param0, 
	param1
	);
	ld.param.b32 	%r28, [retval0];
	} // callseq 6
	st.local.u32 	[%rd2], %r14;
	mov.u64 	%rd17, $str$7;
	cvta.global.u64 	%rd18, %rd17;
	{ // callseq 7, 0
	.param .b64 param0;
	st.param.b64 	[param0], %rd18;
	.param .b64 param1;
	st.param.b64 	[param1], %rd1;
	.param .b32 retval0;
	call.uni (retval0), 
	vprintf, 
	(
	param0, 
	param1
	);
	ld.param.b32 	%r30, [retval0];
	} // callseq 7
	st.local.u32 	[%rd2], %r13;
	mov.u64 	%rd19, $str$8;
	cvta.global.u64 	%rd20, %rd19;
	{ // callseq 8, 0
	.param .b64 param0;
	st.param.b64 	[param0], %rd20;
	.param .b64 param1;
	st.param.b64 	[param1], %rd1;
	.param .b32 retval0;
	call.uni (retval0), 
	vprintf, 
	(
	param0, 
	param1
	);
	ld.param.b32 	%r32, [retval0];
	} // callseq 8
$L__BB0_3:
	ret;

}
	// .globl	_Z19stream_compact_demov
.visible .entry _Z19stream_compact_demov()
{
	.local .align 8 .b8 	__local_depot1[8];
	.reg .b64 	%SP;
	.reg .b64 	%SPL;
	.reg .pred 	%p<11>;
	.reg .b16 	%rs<7>;
	.reg .b32 	%r<63>;
	.reg .b64 	%rd<20>;
	// demoted variable
	.shared .align 4 .b8 _ZZ19stream_compact_demovE6output[128];
	mov.u64 	%SPL, __local_depot1;
	cvta.local.u64 	%SP, %SPL;
	add.u64 	%rd2, %SP, 0;
	add.u64 	%rd1, %SPL, 0;
	mov.u32 	%r1, %tid.x;
	setp.gt.u32 	%p1, %r1, 31;
	@%p1 bra 	$L__BB1_12;
	cvt.u16.u32 	%rs1, %r1;
	mul.lo.s16 	%rs2, %rs1, 171;
	shr.u16 	%rs3, %rs2, 9;
	mul.lo.s16 	%rs4, %rs3, 3;
	sub.s16 	%rs5, %rs1, %rs4;
	and.b16  	%rs6, %rs5, 255;
	setp.ne.s16 	%p2, %rs6, 0;
	setp.eq.s16 	%p3, %rs6, 0;
	mov.b32 	%r19, -1;
	vote.sync.ballot.b32 	%r2, %p3, %r19;
	@%p2 bra 	$L__BB1_3;
	mov.b32 	%r20, -1;
	shl.b32 	%r21, %r20, %r1;
	not.b32 	%r22, %r21;
	and.b32  	%r23, %r2, %r22;
	popc.b32 	%r24, %r23;
	shl.b32 	%r25, %r24, 2;
	mov.u32 	%r26, _ZZ19stream_compact_demovE6output;
	add.s32 	%r27, %r26, %r25;
	st.shared.u32 	[%r27], %r1;
$L__BB1_3:
	popc.b32 	%r3, %r2;
	bar.warp.sync 	-1;
	setp.ne.s32 	%p5, %r1, 0;
	@%p5 bra 	$L__BB1_12;
	mov.u64 	%rd3, $str$9;
	cvta.global.u64 	%rd4, %rd3;
	{ // callseq 9, 0
	.param .b64 param0;
	st.param.b64 	[param0], %rd4;
	.param .b64 param1;
	st.param.b64 	[param1], 0;
	.param .b32 retval0;
	call.uni (retval0), 
	vprintf, 
	(
	param0, 
	param1
	);
	ld.param.b32 	%r28, [retval0];
	} // callseq 9
	mov.u64 	%rd5, $str$10;
	cvta.global.u64 	%rd6, %rd5;
	{ // callseq 10, 0
	.param .b64 param0;
	st.param.b64 	[param0], %rd6;
	.param .b64 param1;
	st.param.b64 	[param1], 0;
	.param .b32 retval0;
	call.uni (retval0), 
	vprintf, 
	(
	param0, 
	param1
	);
	ld.param.b32 	%r30, [retval0];
	} // callseq 10
	mov.u64 	%rd7, $str$11;
	cvta.global.u64 	%rd8, %rd7;
	{ // callseq 11, 0
	.param .b64 param0;
	st.param.b64 	[param0], %rd8;
	.param .b64 param1;
	st.param.b64 	[param1], 0;
	.param .b32 retval0;
	call.uni (retval0), 
	vprintf, 
	(
	param0, 
	param1
	);
	ld.param.b32 	%r32, [retval0];
	} // callseq 11
	st.local.u32 	[%rd1], %r3;
	mov.u64 	%rd9, $str$12;
	cvta.global.u64 	%rd10, %rd9;
	{ // callseq 12, 0
	.param .b64 param0;
	st.param.b64 	[param0], %rd10;
	.param .b64 param1;
	st.param.b64 	[param1], %rd2;
	.param .b32 retval0;
	call.uni (retval0), 
	vprintf, 
	(
	param0, 
	param1
	);
	ld.param.b32 	%r34, [retval0];
	} // callseq 12
	setp.eq.s32 	%p6, %r2, 0;
	@%p6 bra 	$L__BB1_11;
	max.u32 	%r4, %r3, 1;
	and.b32  	%r5, %r4, 3;
	setp.lt.u32 	%p7, %r3, 4;
	mov.b32 	%r60, 0;
	@%p7 bra 	$L__BB1_8;
	and.b32  	%r60, %r4, 60;
	mov.u32 	%r38, _ZZ19stream_compact_demovE6output;
	add.s32 	%r58, %r38, 8;
	neg.s32 	%r59, %r60;
	mov.u64 	%rd12, $str$13;
$L__BB1_7:
	ld.shared.u32 	%r39, [%r58+-8];
	st.local.u32 	[%rd1], %r39;
	cvta.global.u64 	%rd13, %rd12;
	{ // callseq 13, 0
	.param .b64 param0;
	st.param.b64 	[param0], %rd13;
	.param .b64 param1;
	st.param.b64 	[param1], %rd2;
	.param .b32 retval0;
	call.uni (retval0), 
	vprintf, 
	(
	param0, 
	param1
	);
	ld.param.b32 	%r40, [retval0];
	} // callseq 13
	ld.shared.u32 	%r42, [%r58+-4];
	st.local.u32 	[%rd1], %r42;
	{ // callseq 14, 0
	.param .b64 param0;
	st.param.b64 	[param0], %rd13;
	.param .b64 param1;
	st.param.b64 	[param1], %rd2;
	.param .b32 retval0;
	call.uni (retval0), 
	vprintf, 
	(
	param0, 
	param1
	);
	ld.param.b32 	%r43, [retval0];
	} // callseq 14
	ld.shared.u32 	%r45, [%r58];
	st.local.u32 	[%rd1], %r45;
	{ // callseq 15, 0
	.param .b64 param0;
	st.param.b64 	[param0], %rd13;
	.param .b64 param1;
	st.param.b64 	[param1], %rd2;
	.param .b32 retval0;
	call.uni (retval0), 
	vprintf, 
	(
	param0, 
	param1
	);
	ld.param.b32 	%r46, [retval0];
	} // callseq 15
	ld.shared.u32 	%r48, [%r58+4];
	st.local.u32 	[%rd1], %r48;
	{ // callseq 16, 0
	.param .b64 param0;
	st.param.b64 	[param0], %rd13;
	.param .b64 param1;
	st.param.b64 	[param1], %rd2;
	.param .b32 retval0;
	call.uni (retval0), 
	vprintf, 
	(
	param0, 
	param1
	);
	ld.param.b32 	%r49, [retval0];
	} // callseq 16
	add.s32 	%r59, %r59, 4;
	add.s32 	%r58, %r58, 16;
	setp.ne.s32 	%p8, %r59, 0;
	@%p8 bra 	$L__BB1_7;
$L__BB1_8:
	setp.eq.s32 	%p9, %r5, 0;
	@%p9 bra 	$L__BB1_11;
	shl.b32 	%r51, %r60, 2;
	mov.u32 	%r52, _ZZ19stream_compact_demovE6output;
	add.s32 	%r62, %r52, %r51;
	neg.s32 	%r61, %r5;
	mov.u64 	%rd15, $str$13;
$L__BB1_10:
	.pragma "nounroll";
	ld.shared.u32 	%r53, [%r62];
	st.local.u32 	[%rd1], %r53;
	cvta.global.u64 	%rd16, %rd15;
	{ // callseq 17, 0
	.param .b64 param0;
	st.param.b64 	[param0], %rd16;
	.param .b64 param1;
	st.param.b64 	[param1], %rd2;
	.param .b32 retval0;
	call.uni (retval0), 
	vprintf, 
	(
	param0, 
	param1
	);
	ld.param.b32 	%r54, [retval0];
	} // callseq 17
	add.s32 	%r62, %r62, 4;
	add.s32 	%r61, %r61, 1;
	setp.ne.s32 	%p10, %r61, 0;
	@%p10 bra 	$L__BB1_10;
$L__BB1_11:
	mov.u64 	%rd18, $str$3;
	cvta.global.u64 	%rd19, %rd18;
	{ // callseq 18, 0
	.param .b64 param0;
	st.param.b64 	[param0], %rd19;
	.param .b64 param1;
	st.param.b64 	[param1], 0;
	.param .b32 retval0;
	call.uni (retval0), 
	vprintf, 
	(
	param0, 
	param1
	);
	ld.param.b32 	%r56, [retval0];
	} // callseq 18
$L__BB1_12:
	ret;

}
	// .globl	_Z21histogram_voting_demov
.visible .entry _Z21histogram_voting_demov()
{
	.local .align 8 .b8 	__local_depot2[8];
	.reg .b64 	%SP;
	.reg .b64 	%SPL;
	.reg .pred 	%p<5>;
	.reg .b32 	%r<58>;
	.reg .b64 	%rd<15>;
	// demoted variable
	.shared .align 4 .b8 _ZZ21histogram_voting_demovE9histogram[32];
	mov.u64 	%SPL, __local_depot2;
	cvta.local.u64 	%SP, %SPL;
	mov.u32 	%r1, %tid.x;
	and.b32  	%r2, %r1, 31;
	setp.gt.u32 	%p1, %r2, 7;
	@%p1 bra 	$L__BB2_2;
	shl.b32 	%r5, %r2, 2;
	mov.u32 	%r6, _ZZ21histogram_voting_demovE9histogram;
	add.s32 	%r7, %r6, %r5;
	mov.b32 	%r8, 0;
	st.shared.u32 	[%r7], %r8;
$L__BB2_2:
	bar.warp.sync 	-1;
	setp.gt.u32 	%p2, %r1, 31;
	@%p2 bra 	$L__BB2_7;
	shr.u32 	%r3, %r1, 2;
	match.any.sync.b32 	%r4, %r3, -1;
	brev.b32 	%r9, %r4;
	bfind.shiftamt.u32 	%r10, %r9;
	setp.ne.s32 	%p3, %r2, %r10;
	@%p3 bra 	$L__BB2_5;
	popc.b32 	%r11, %r4;
	shl.b32 	%r12, %r3, 2;
	mov.u32 	%r13, _ZZ21histogram_voting_demovE9histogram;
	add.s32 	%r14, %r13, %r12;
	atom.shared.add.u32 	%r15, [%r14], %r11;
$L__BB2_5:
	bar.warp.sync 	-1;
	setp.ne.s32 	%p4, %r2, 0;
	@%p4 bra 	$L__BB2_7;
	add.u64 	%rd1, %SP, 0;
	add.u64 	%rd2, %SPL, 0;
	mov.u64 	%rd3, $str$14;
	cvta.global.u64 	%rd4, %rd3;
	{ // callseq 19, 0
	.param .b64 param0;
	st.param.b64 	[param0], %rd4;
	.param .b64 param1;
	st.param.b64 	[param1], 0;
	.param .b32 retval0;
	call.uni (retval0), 
	vprintf, 
	(
	param0, 
	param1
	);
	ld.param.b32 	%r16, [retval0];
	} // callseq 19
	mov.u64 	%rd5, $str$15;
	cvta.global.u64 	%rd6, %rd5;
	{ // callseq 20, 0
	.param .b64 param0;
	st.param.b64 	[param0], %rd6;
	.param .b64 param1;
	st.param.b64 	[param1], 0;
	.param .b32 retval0;
	call.uni (retval0), 
	vprintf, 
	(
	param0, 
	param1
	);
	ld.param.b32 	%r18, [retval0];
	} // callseq 20
	mov.u64 	%rd7, $str$16;
	cvta.global.u64 	%rd8, %rd7;
	{ // callseq 21, 0
	.param .b64 param0;
	st.param.b64 	[param0], %rd8;
	.param .b64 param1;
	st.param.b64 	[param1], 0;
	.param .b32 retval0;
	call.uni (retval0), 
	vprintf, 
	(
	param0, 
	param1
	);
	ld.param.b32 	%r20, [retval0];
	} // callseq 21
	ld.shared.u32 	%r22, [_ZZ21histogram_voting_demovE9histogram];
	mov.b32 	%r23, 0;
	st.local.v2.u32 	[%rd2], {%r23, %r22};
	mov.u64 	%rd9, $str$17;
	cvta.global.u64 	%rd10, %rd9;
	{ // callseq 22, 0
	.param .b64 param0;
	st.param.b64 	[param0], %rd10;
	.param .b64 param1;
	st.param.b64 	[param1], %rd1;
	.param .b32 retval0;
	call.uni (retval0), 
	vprintf, 
	(
	param0, 
	param1
	);
	ld.param.b32 	%r24, [retval0];
	} // callseq 22
	ld.shared.u32 	%r26, [_ZZ21histogram_voting_demovE9histogram+4];
	mov.b32 	%r27, 1;
	st.local.v2.u32 	[%rd2], {%r27, %r26};
	{ // callseq 23, 0
	.param .b64 param0;
	st.param.b64 	[param0], %rd10;
	.param .b64 param1;
	st.param.b64 	[param1], %rd1;
	.param .b32 retval0;
	call.uni (retval0), 
	vprintf, 
	(
	param0, 
	param1
	);
	ld.param.b32 	%r28, [retval0];
	} // callseq 23
	ld.shared.u32 	%r30, [_ZZ21histogram_voting_demovE9histogram+8];
	mov.b32 	%r31, 2;
	st.local.v2.u32 	[%rd2], {%r31, %r30};
	{ // callseq 24, 0
	.param .b64 param0;
	st.param.b64 	[param0], %rd10;
	.param .b64 param1;
	st.param.b64 	[param1], %rd1;
	.param .b32 retval0;
	call.uni (retval0), 
	vprintf, 
	(
	param0, 
	param1
	);
	ld.param.b32 	%r32, [retval0];
	} // callseq 24
	ld.shared.u32 	%r34, [_ZZ21histogram_voting_demovE9histogram+12];
	mov.b32 	%r35, 3;
	st.local.v2.u32 	[%rd2], {%r35, %r34};
	{ // callseq 25, 0
	.param .b64 param0;
	st.param.b64 	[param0], %rd10;
	.param .b64 param1;
	st.param.b64 	[param1], %rd1;
	.param .b32 retval0;
	call.uni (retval0), 
	vprintf, 
	(
	param0, 
	param1
	);
	ld.param.b32 	%r36, [retval0];
	} // callseq 25
	ld.shared.u32 	%r38, [_ZZ21histogram_voting_demovE9histogram+16];
	mov.b32 	%r39, 4;
	st.local.v2.u32 	[%rd2], {%r39, %r38};
	{ // callseq 26, 0
	.param .b64 param0;
	st.param.b64 	[param0], %rd10;
	.param .b64 param1;
	st.param.b64 	[param1], %rd1;
	.param .b32 retval0;
	call.uni (retval0), 
	vprintf, 
	(
	param0, 
	param1
	);
	ld.param.b32 	%r40, [retval0];
	} // callseq 26
	ld.shared.u32 	%r42, [_ZZ21histogram_voting_demovE9histogram+20];
	mov.b32 	%r43, 5;
	st.local.v2.u32 	[%rd2], {%r43, %r42};
	{ // callseq 27, 0
	.param .b64 param0;
	st.param.b64 	[param0], %rd10;
	.param .b64 param1;
	st.param.b64 	[param1], %rd1;
	.param .b32 retval0;
	call.uni (retval0), 
	vprintf, 
	(
	param0, 
	param1
	);
	ld.param.b32 	%r44, [retval0];
	} // callseq 27
	ld.shared.u32 	%r46, [_ZZ21histogram_voting_demovE9histogram+24];
	mov.b32 	%r47, 6;
	st.local.v2.u32 	[%rd2], {%r47, %r46};
	{ // callseq 28, 0
	.param .b64 param0;
	st.param.b64 	[param0], %rd10;
	.param .b64 param1;
	st.param.b64 	[param1], %rd1;
	.param .b32 retval0;
	call.uni (retval0), 
	vprintf, 
	(
	param0, 
	param1
	);
	ld.param.b32 	%r48, [retval0];
	} // callseq 28
	ld.shared.u32 	%r50, [_ZZ21histogram_voting_demovE9histogram+28];
	mov.b32 	%r51, 7;
	st.local.v2.u32 	[%rd2], {%r51, %r50};
	{ // callseq 29, 0
	.param .b64 param0;
	st.param.b64 	[param0], %rd10;
	.param .b64 param1;
	st.param.b64 	[param1], %rd1;
	.param .b32 retval0;
	call.uni (retval0), 
	vprintf, 
	(
	param0, 
	param1
	);
	ld.param.b32 	%r52, [retval0];
	} // callseq 29
	mov.u64 	%rd11, $str$3;
	cvta.global.u64 	%rd12, %rd11;
	{ // callseq 30, 0
	.param .b64 param0;
	st.param.b64 	[param0], %rd12;
	.param .b64 param1;
	st.param.b64 	[param1], 0;
	.param .b32 retval0;
	call.uni (retval0), 
	vprintf, 
	(
	param0, 
	param1
	);
	ld.param.b32 	%r54, [retval0];
	} // callseq 30
	mov.u64 	%rd13, $str$18;
	cvta.global.u64 	%rd14, %rd13;
	{ // callseq 31, 0
	.param .b64 param0;
	st.param.b64 	[param0], %rd14;
	.param .b64 param1;
	st.param.b64 	[param1], 0;
	.param .b32 retval0;
	call.uni (retval0), 
	vprintf, 
	(
	param0, 
	param1
	);
	ld.param.b32 	%r56, [retval0];
	} // callseq 31
$L__BB2_7:
	ret;

}
	// .globl	_Z15early_exit_demoPKfPffi
.visible .entry _Z15early_exit_demoPKfPffi(
	.param .u64 .ptr .align 1 _Z15early_exit_demoPKfPffi_param_0,
	.param .u64 .ptr .align 1 _Z15early_exit_demoPKfPffi_param_1,
	.param .f32 _Z15early_exit_demoPKfPffi_param_2,
	.param .u32 _Z15early_exit_demoPKfPffi_param_3
)
{
	.reg .pred 	%p<9>;
	.reg .b32 	%r<14>;
	.reg .b32 	%f<9>;
	.reg .b64 	%rd<7>;
	// demoted variable
	.shared .align 4 .u32 _ZZ15early_exit_demoPKfPffiE9found_idx;
	ld.param.u64 	%rd2, [_Z15early_exit_demoPKfPffi_param_0];
	ld.param.u64 	%rd3, [_Z15early_exit_demoPKfPffi_param_1];
	ld.param.f32 	%f3, [_Z15early_exit_demoPKfPffi_param_2];
	ld.param.u32 	%r6, [_Z15early_exit_demoPKfPffi_param_3];
	cvta.to.global.u64 	%rd1, %rd3;
	mov.u32 	%r1, %tid.x;
	and.b32  	%r2, %r1, 31;
	setp.ne.s32 	%p1, %r1, 0;
	@%p1 bra 	$L__BB3_2;
	mov.b32 	%r7, -1;
	st.shared.u32 	[_ZZ15early_exit_demoPKfPffiE9found_idx], %r7;
$L__BB3_2:
	bar.sync 	0;
	and.b32  	%r8, %r1, 992;
	or.b32  	%r3, %r8, %r2;
	setp.ge.s32 	%p2, %r3, %r6;
	mov.f32 	%f8, 0fD01502F9;
	@%p2 bra 	$L__BB3_4;
	cvta.to.global.u64 	%rd4, %rd2;
	mul.wide.u32 	%rd5, %r3, 4;
	add.s64 	%rd6, %rd4, %rd5;
	ld.global.f32 	%f8, [%rd6];
$L__BB3_4:
	sub.f32 	%f5, %f8, %f3;
	abs.f32 	%f6, %f5;
	setp.lt.f32 	%p3, %f6, 0f3A83126F;
	mov.b32 	%r9, -1;
	vote.sync.ballot.b32 	%r4, %p3, %r9;
	setp.eq.s32 	%p5, %r4, 0;
	@%p5 bra 	$L__BB3_7;
	brev.b32 	%r10, %r4;
	bfind.shiftamt.u32 	%r11, %r10;
	setp.ne.s32 	%p6, %r2, %r11;
	@%p6 bra 	$L__BB3_7;
	atom.shared.min.s32 	%r12, [_ZZ15early_exit_demoPKfPffiE9found_idx], %r3;
$L__BB3_7:
	setp.ne.s32 	%p7, %r1, 0;
	bar.sync 	0;
	@%p7 bra 	$L__BB3_11;
	ld.shared.u32 	%r5, [_ZZ15early_exit_demoPKfPffiE9found_idx];
	setp.lt.s32 	%p8, %r5, 0;
	@%p8 bra 	$L__BB3_10;
	cvt.rn.f32.u32 	%f7, %r5;
	st.global.f32 	[%rd1], %f7;
	bra.uni 	$L__BB3_11;
$L__BB3_10:
	mov.b32 	%r13, -1082130432;
	st.global.u32 	[%rd1], %r13;
$L__BB3_11:
	ret;

}
	// .globl	_Z15activemask_demov
.visible .entry _Z15activemask_demov()
{
	.local .align 8 .b8 	__local_depot4[8];
	.reg .b64 	%SP;
	.reg .b64 	%SPL;
	.reg .pred 	%p<5>;
	.reg .b32 	%r<17>;
	.reg .b64 	%rd<15>;

	mov.u64 	%SPL, __local_depot4;
	cvta.local.u64 	%SP, %SPL;
	add.u64 	%rd2, %SP, 0;
	add.u64 	%rd1, %SPL, 0;
	mov.u32 	%r4, %tid.x;
	and.b32  	%r1, %r4, 31;
	setp.gt.u32 	%p1, %r4, 31;
	@%p1 bra 	$L__BB4_6;
	setp.gt.u32 	%p2, %r1, 15;
	@%p2 bra 	$L__BB4_4;
	// begin inline asm
	activemask.b32 %r5;
	// end inline asm
	setp.ne.s32 	%p3, %r1, 0;
	@%p3 bra 	$L__BB4_4;
	mov.u64 	%rd3, $str$19;
	cvta.global.u64 	%rd4, %rd3;
	{ // callseq 32, 0
	.param .b64 param0;
	st.param.b64 	[param0], %rd4;
	.param .b64 param1;
	st.param.b64 	[param1], 0;
	.param .b32 retval0;
	call.uni (retval0), 
	vprintf, 
	(
	param0, 
	param1
	);
	ld.param.b32 	%r6, [retval0];
	} // callseq 32
	mov.u64 	%rd5, $str$20;
	cvta.global.u64 	%rd6, %rd5;
	{ // callseq 33, 0
	.param .b64 param0;
	st.param.b64 	[param0], %rd6;
	.param .b64 param1;
	st.param.b64 	[param1], 0;
	.param .b32 retval0;
	call.uni (retval0), 
	vprintf, 
	(
	param0, 
	param1
	);
	ld.param.b32 	%r8, [retval0];
	} // callseq 33
	st.local.u32 	[%rd1], %r5;
	mov.u64 	%rd7, $str$21;
	cvta.global.u64 	%rd8, %rd7;
	{ // callseq 34, 0
	.param .b64 param0;
	st.param.b64 	[param0], %rd8;
	.param .b64 param1;
	st.param.b64 	[param1], %rd2;
	.param .b32 retval0;
	call.uni (retval0), 
	vprintf, 
	(
	param0, 
	param1
	);
	ld.param.b32 	%r10, [retval0];
	} // callseq 34
$L__BB4_4:
	// begin inline asm
	activemask.b32 %r12;
	// end inline asm
	setp.ne.s32 	%p4, %r1, 0;
	@%p4 bra 	$L__BB4_6;
	mov.u64 	%rd10, $str$22;
	cvta.global.u64 	%rd11, %rd10;
	{ // callseq 35, 0
	.param .b64 param0;
	st.param.b64 	[param0], %rd11;
	.param .b64 param1;
	st.param.b64 	[param1], 0;
	.param .b32 retval0;
	call.uni (retval0), 
	vprintf, 
	(
	param0, 
	param1
	);
	ld.param.b32 	%r13, [retval0];
	} // callseq 35
	st.local.u32 	[%rd1], %r12;
	mov.u64 	%rd12, $str$23;
	cvta.global.u64 	%rd13, %rd12;
	{ // callseq 36, 0
	.param .b64 param0;
	st.param.b64 	[param0], %rd13;
	.param .b64 param1;
	st.param.b64 	[param1], %rd2;
	.param .b32 retval0;
	call.uni (retval0), 
	vprintf, 
	(
	param0, 
	param1
	);
	ld.param.b32 	%r15, [retval0];
	} // callseq 36
$L__BB4_6:
	ret;

}


// ===== COMPILED SASS (sm_100) =====

	.target	sm_100

	.elftype	@"ET_EXEC"


//--------------------- .note.nv.tkinfo           --------------------------
	.section	.note.nv.tkinfo,"",@"SHT_NOTE"
	.sectionflags	@"SHF_NOTE_NV_TKINFO"
	.tkinfo
        /*0018*/ 	.word	0x00000002
        /*0030*/ 	.string	""
        /*0030*/ 	.string	"ptxas"
        /*0030*/ 	.string	"Cuda compilation tools, release 13.0, V13.0.88"
        /*0030*/ 	.string	"Build cuda_13.0.r13.0/compiler.36424714_0"
        /*0030*/ 	.string	"-arch sm_100 -m 64 "



//--------------------- .note.nv.cuinfo           --------------------------
	.section	.note.nv.cuinfo,"",@"SHT_NOTE"
	.sectionflags	@"SHF_NOTE_NV_CUINFO"
        /*0018*/ 	.short	0x0002
        /*001a*/ 	.short	0x0064
        /*001c*/ 	.short	0x0082
	.zero		2


//--------------------- .nv.info                  --------------------------
	.section	.nv.info,"",@"SHT_CUDA_INFO"
	.align	4


	//----- nvinfo : EIATTR_REGCOUNT
	.align		4
        /*0000*/ 	.byte	0x04, 0x2f
        /*0002*/ 	.short	(.L_25 - .L_24)
	.align		4
.L_24:
        /*0004*/ 	.word	index@(_Z17voting_basic_demov)
        /*0008*/ 	.word	0x0000001d


	//----- nvinfo : EIATTR_FRAME_SIZE
	.align		4
.L_25:
        /*000c*/ 	.byte	0x04, 0x11
        /*000e*/ 	.short	(.L_27 - .L_26)
	.align		4
.L_26:
        /*0010*/ 	.word	index@(_Z17voting_basic_demov)
        /*0014*/ 	.word	0x00000008


	//----- nvinfo : EIATTR_REGCOUNT
	.align		4
.L_27:
        /*0018*/ 	.byte	0x04, 0x2f
        /*001a*/ 	.short	(.L_29 - .L_28)
	.align		4
.L_28:
        /*001c*/ 	.word	index@(_Z19stream_compact_demov)
        /*0020*/ 	.word	0x0000001c


	//----- nvinfo : EIATTR_FRAME_SIZE
	.align		4
.L_29:
        /*0024*/ 	.byte	0x04, 0x11
        /*0026*/ 	.short	(.L_31 - .L_30)
	.align		4
.L_30:
        /*0028*/ 	.word	index@(_Z19stream_compact_demov)
        /*002c*/ 	.word	0x00000008


	//----- nvinfo : EIATTR_REGCOUNT
	.align		4
.L_31:
        /*0030*/ 	.byte	0x04, 0x2f
        /*0032*/ 	.short	(.L_33 - .L_32)
	.align		4
.L_32:
        /*0034*/ 	.word	index@(_Z21histogram_voting_demov)
        /*0038*/ 	.word	0x00000018


	//----- nvinfo : EIATTR_FRAME_SIZE
	.align		4
.L_33:
        /*003c*/ 	.byte	0x04, 0x11
        /*003e*/ 	.short	(.L_35 - .L_34)
	.align		4
.L_34:
        /*0040*/ 	.word	index@(_Z21histogram_voting_demov)
        /*0044*/ 	.word	0x00000008


	//----- nvinfo : EIATTR_REGCOUNT
	.align		4
.L_35:
        /*0048*/ 	.byte	0x04, 0x2f
        /*004a*/ 	.short	(.L_37 - .L_36)
	.align		4
.L_36:
        /*004c*/ 	.word	index@(_Z15early_exit_demoPKfPffi)
        /*0050*/ 	.word	0x0000000c


	//----- nvinfo : EIATTR_FRAME_SIZE
	.align		4
.L_37:
        /*0054*/ 	.byte	0x04, 0x11
        /*0056*/ 	.short	(.L_39 - .L_38)
	.align		4
.L_38:
        /*0058*/ 	.word	index@(_Z15early_exit_demoPKfPffi)
        /*005c*/ 	.word	0x00000000


	//----- nvinfo : EIATTR_REGCOUNT
	.align		4
.L_39:
        /*0060*/ 	.byte	0x04, 0x2f
        /*0062*/ 	.short	(.L_41 - .L_40)
	.align		4
.L_40:
        /*0064*/ 	.word	index@(_Z15activemask_demov)
        /*0068*/ 	.word	0x00000018


	//----- nvinfo : EIATTR_FRAME_SIZE
	.align		4
.L_41:
        /*006c*/ 	.byte	0x04, 0x11
        /*006e*/ 	.short	(.L_43 - .L_42)
	.align		4
.L_42:
        /*0070*/ 	.word	index@(_Z15activemask_demov)
        /*0074*/ 	.word	0x00000008


	//----- nvinfo : EIATTR_MIN_STACK_SIZE
	.align		4
.L_43:
        /*0078*/ 	.byte	0x04, 0x12
        /*007a*/ 	.short	(.L_45 - .L_44)
	.align		4
.L_44:
        /*007c*/ 	.word	index@(_Z15activemask_demov)
        /*0080*/ 	.word	0x00000008


	//----- nvinfo : EIATTR_MIN_STACK_SIZE
	.align		4
.L_45:
        /*0084*/ 	.byte	0x04, 0x12
        /*0086*/ 	.short	(.L_47 - .L_46)
	.align		4
.L_46:
        /*0088*/ 	.word	index@(_Z15early_exit_demoPKfPffi)
        /*008c*/ 	.word	0x00000000


	//----- nvinfo : EIATTR_MIN_STACK_SIZE
	.align		4
.L_47:
        /*0090*/ 	.byte	0x04, 0x12
        /*0092*/ 	.short	(.L_49 - .L_48)
	.align		4
.L_48:
        /*0094*/ 	.word	index@(_Z21histogram_voting_demov)
        /*0098*/ 	.word	0x00000008


	//----- nvinfo : EIATTR_MIN_STACK_SIZE
	.align		4
.L_49:
        /*009c*/ 	.byte	0x04, 0x12
        /*009e*/ 	.short	(.L_51 - .L_50)
	.align		4
.L_50:
        /*00a0*/ 	.word	index@(_Z19stream_compact_demov)
        /*00a4*/ 	.word	0x00000008


	//----- nvinfo : EIATTR_MIN_STACK_SIZE
	.align		4
.L_51:
        /*00a8*/ 	.byte	0x04, 0x12
        /*00aa*/ 	.short	(.L_53 - .L_52)
	.align		4
.L_52:
        /*00ac*/ 	.word	index@(_Z17voting_basic_demov)
        /*00b0*/ 	.word	0x00000008
.L_53:


//--------------------- .nv.compat                --------------------------
	.section	.nv.compat,"",@"SHT_CUDA_COMPAT_INFO"
	.align	4
        /*0000*/ 	.byte	0x02, 0x09, 0x00, 0x00, 0x02, 0x02, 0x01, 0x00, 0x02, 0x05, 0x05, 0x00, 0x03, 0x07, 0x01, 0x01
        /*0010*/ 	.byte	0x02, 0x03, 0x00, 0x00, 0x02, 0x06, 0x01, 0x00, 0x04, 0x0b, 0x08, 0x00, 0x01, 0x00, 0x00, 0x00
        /*0020*/ 	.byte	0x00, 0x00, 0x00, 0x00


//--------------------- .nv.info._Z15activemask_demov --------------------------
	.section	.nv.info._Z15activemask_demov,"",@"SHT_CUDA_INFO"
	.sectionflags	@""
	.align	4


	//----- nvinfo : EIATTR_CUDA_API_VERSION
	.align		4
        /*0000*/ 	.byte	0x04, 0x37
        /*0002*/ 	.short	(.L_55 - .L_54)
.L_54:
        /*0004*/ 	.word	0x00000082


	//----- nvinfo : EIATTR_SPARSE_MMA_MASK
	.align		4
.L_55:
        /*0008*/ 	.byte	0x03, 0x50
        /*000a*/ 	.short	0x0000


	//----- nvinfo : EIATTR_MAXREG_COUNT
	.align		4
        /*000c*/ 	.byte	0x03, 0x1b
        /*000e*/ 	.short	0x00ff


	//----- nvinfo : EIATTR_EXTERNS
	.align		4
        /*0010*/ 	.byte	0x04, 0x0f
        /*0012*/ 	.short	(.L_57 - .L_56)


	//   ....[0]....
	.align		4
.L_56:
        /*0014*/ 	.word	index@(vprintf)


	//----- nvinfo : EIATTR_MERCURY_ISA_VERSION
	.align		4
.L_57:
        /*0018*/ 	.byte	0x03, 0x5f
        /*001a*/ 	.short	0x0101


	//----- nvinfo : EIATTR_VRC_CTA_INIT_COUNT
	.align		4
        /*001c*/ 	.byte	0x02, 0x4a
	.zero		1
	.zero		1


	//----- nvinfo : EIATTR_SYSCALL_OFFSETS
	.align		4
        /*0020*/ 	.byte	0x04, 0x46
        /*0022*/ 	.short	(.L_59 - .L_58)


	//   ....[0]....
.L_58:
        /*0024*/ 	.word	0x00000170


	//   ....[1]....
        /*0028*/ 	.word	0x000001e0


	//   ....[2]....
        /*002c*/ 	.word	0x00000270


	//   ....[3]....
        /*0030*/ 	.word	0x00000330


	//   ....[4]....
        /*0034*/ 	.word	0x000003c0


	//----- nvinfo : EIATTR_EXIT_INSTR_OFFSETS
	.align		4
.L_59:
        /*0038*/ 	.byte	0x04, 0x1c
        /*003a*/ 	.short	(.L_61 - .L_60)


	//   ....[0]....
.L_60:
        /*003c*/ 	.word	0x00000080


	//   ....[1]....
        /*0040*/ 	.word	0x000002b0


	//   ....[2]....
        /*0044*/ 	.word	0x000003d0


	//----- nvinfo : EIATTR_CRS_STACK_SIZE
	.align		4
.L_61:
        /*0048*/ 	.byte	0x04, 0x1e
        /*004a*/ 	.short	(.L_63 - .L_62)
.L_62:
        /*004c*/ 	.word	0x00000000


	//----- nvinfo : EIATTR_SW_WAR
	.align		4
.L_63:
        /*0050*/ 	.byte	0x04, 0x36
        /*0052*/ 	.short	(.L_65 - .L_64)
.L_64:
        /*0054*/ 	.word	0x00000008
.L_65:


//--------------------- .nv.info._Z15early_exit_demoPKfPffi --------------------------
	.section	.nv.info._Z15early_exit_demoPKfPffi,"",@"SHT_CUDA_INFO"
	.sectionflags	@""
	.align	4


	//----- nvinfo : EIATTR_CUDA_API_VERSION
	.align		4
        /*0000*/ 	.byte	0x04, 0x37
        /*0002*/ 	.short	(.L_67 - .L_66)
.L_66:
        /*0004*/ 	.word	0x00000082


	//----- nvinfo : EIATTR_KPARAM_INFO
	.align		4
.L_67:
        /*0008*/ 	.byte	0x04, 0x17
        /*000a*/ 	.short	(.L_69 - .L_68)
.L_68:
        /*000c*/ 	.word	0x00000000
        /*0010*/ 	.short	0x0003
        /*0012*/ 	.short	0x0014
        /*0014*/ 	.byte	0x00, 0xf0, 0x11, 0x00


	//----- nvinfo : EIATTR_KPARAM_INFO
	.align		4
.L_69:
        /*0018*/ 	.byte	0x04, 0x17
        /*001a*/ 	.short	(.L_71 - .L_70)
.L_70:
        /*001c*/ 	.word	0x00000000
        /*0020*/ 	.short	0x0002
        /*0022*/ 	.short	0x0010
        /*0024*/ 	.byte	0x00, 0xf0, 0x11, 0x00


	//----- nvinfo : EIATTR_KPARAM_INFO
	.align		4
.L_71:
        /*0028*/ 	.byte	0x04, 0x17
        /*002a*/ 	.short	(.L_73 - .L_72)
.L_72:
        /*002c*/ 	.word	0x00000000
        /*0030*/ 	.short	0x0001
        /*0032*/ 	.short	0x0008
        /*0034*/ 	.byte	0x00, 0xf5, 0x21, 0x00


	//----- nvinfo : EIATTR_KPARAM_INFO
	.align		4
.L_73:
        /*0038*/ 	.byte	0x04, 0x17
        /*003a*/ 	.short	(.L_75 - .L_74)
.L_74:
        /*003c*/ 	.word	0x00000000
        /*0040*/ 	.short	0x0000
        /*0042*/ 	.short	0x0000
        /*0044*/ 	.byte	0x00, 0xf5, 0x21, 0x00


	//----- nvinfo : EIATTR_SPARSE_MMA_MASK
	.align		4
.L_75:
        /*0048*/ 	.byte	0x03, 0x50
        /*004a*/ 	.short	0x0000


	//----- nvinfo : EIATTR_MAXREG_COUNT
	.align		4
        /*004c*/ 	.byte	0x03, 0x1b
        /*004e*/ 	.short	0x00ff


	//----- nvinfo : EIATTR_NUM_BARRIERS
	.align		4
        /*0050*/ 	.byte	0x02, 0x4c
        /*0052*/ 	.byte	0x01
	.zero		1


	//----- nvinfo : EIATTR_MERCURY_ISA_VERSION
	.align		4
        /*0054*/ 	.byte	0x03, 0x5f
        /*0056*/ 	.short	0x0101


	//----- nvinfo : EIATTR_INT_WARP_WIDE_INSTR_OFFSETS
	.align		4
        /*0058*/ 	.byte	0x04, 0x31
        /*005a*/ 	.short	(.L_77 - .L_76)


	//   ....[0]....
.L_76:
        /*005c*/ 	.word	0x00000220


	//   ....[1]....
        /*0060*/ 	.word	0x00000230


	//----- nvinfo : EIATTR_COOP_GROUP_MASK_REGIDS
	.align		4
.L_77:
        /*0064*/ 	.byte	0x04, 0x29
        /*0066*/ 	.short	(.L_79 - .L_78)


	//   ....[0]....
.L_78:
        /*0068*/ 	.word	0xffffffff


	//----- nvinfo : EIATTR_COOP_GROUP_INSTR_OFFSETS
	.align		4
.L_79:
        /*006c*/ 	.byte	0x04, 0x28
        /*006e*/ 	.short	(.L_81 - .L_80)


	//   ....[0]....
.L_80:
        /*0070*/ 	.word	0x000001a0


	//----- nvinfo : EIATTR_VRC_CTA_INIT_COUNT
	.align		4
.L_81:
        /*0074*/ 	.byte	0x02, 0x4a
	.zero		1
	.zero		1


	//----- nvinfo : EIATTR_EXIT_INSTR_OFFSETS
	.align		4
        /*0078*/ 	.byte	0x04, 0x1c
        /*007a*/ 	.short	(.L_83 - .L_82)


	//   ....[0]....
.L_82:
        /*007c*/ 	.word	0x000002c0


	//   ....[1]....
        /*0080*/ 	.word	0x00000350


	//   ....[2]....
        /*0084*/ 	.word	0x00000390


	//----- nvinfo : EIATTR_CRS_STACK_SIZE
	.align		4
.L_83:
        /*0088*/ 	.byte	0x04, 0x1e
        /*008a*/ 	.short	(.L_85 - .L_84)
.L_84:
        /*008c*/ 	.word	0x00000000


	//----- nvinfo : EIATTR_CBANK_PARAM_SIZE
	.align		4
.L_85:
        /*0090*/ 	.byte	0x03, 0x19
        /*0092*/ 	.short	0x0018


	//----- nvinfo : EIATTR_PARAM_CBANK
	.align		4
        /*0094*/ 	.byte	0x04, 0x0a
        /*0096*/ 	.short	(.L_87 - .L_86)
	.align		4
.L_86:
        /*0098*/ 	.word	index@(.nv.constant0._Z15early_exit_demoPKfPffi)
        /*009c*/ 	.short	0x0380
        /*009e*/ 	.short	0x0018


	//----- nvinfo : EIATTR_SW_WAR
	.align		4
.L_87:
        /*00a0*/ 	.byte	0x04, 0x36
        /*00a2*/ 	.short	(.L_89 - .L_88)
.L_88:
        /*00a4*/ 	.word	0x00000008
.L_89:


//--------------------- .nv.info._Z21histogram_voting_demov --------------------------
	.section	.nv.info._Z21histogram_voting_demov,"",@"SHT_CUDA_INFO"
	.sectionflags	@""
	.align	4


	//----- nvinfo : EIATTR_CUDA_API_VERSION
	.align		4
        /*0000*/ 	.byte	0x04, 0x37
        /*0002*/ 	.short	(.L_91 - .L_90)
.L_90:
        /*0004*/ 	.word	0x00000082


	//----- nvinfo : EIATTR_SPARSE_MMA_MASK
	.align		4
.L_91:
        /*0008*/ 	.byte	0x03, 0x50
        /*000a*/ 	.short	0x0000


	//----- nvinfo : EIATTR_MAXREG_COUNT
	.align		4
        /*000c*/ 	.byte	0x03, 0x1b
        /*000e*/ 	.short	0x00ff


	//----- nvinfo : EIATTR_EXTERNS
	.align		4
        /*0010*/ 	.byte	0x04, 0x0f
        /*0012*/ 	.short	(.L_93 - .L_92)


	//   ....[0]....
	.align		4
.L_92:
        /*0014*/ 	.word	index@(vprintf)


	//----- nvinfo : EIATTR_MERCURY_ISA_VERSION
	.align		4
.L_93:
        /*0018*/ 	.byte	0x03, 0x5f
        /*001a*/ 	.short	0x0101


	//----- nvinfo : EIATTR_COOP_GROUP_MASK_REGIDS
	.align		4
        /*001c*/ 	.byte	0x04, 0x29
        /*001e*/ 	.short	(.L_95 - .L_94)


	//   ....[0]....
.L_94:
        /*0020*/ 	.word	0xffffffff


	//   ....[1]....
        /*0024*/ 	.word	0xffffffff


	//   ....[2]....
        /*0028*/ 	.word	0xffffffff


	//----- nvinfo : EIATTR_COOP_GROUP_INSTR_OFFSETS
	.align		4
.L_95:
        /*002c*/ 	.byte	0x04, 0x28
        /*002e*/ 	.short	(.L_97 - .L_96)


	//   ....[0]....
.L_96:
        /*0030*/ 	.word	0x000000f0


	//   ....[1]....
        /*0034*/ 	.word	0x00000140


	//   ....[2]....
        /*0038*/ 	.word	0x00000200


	//----- nvinfo : EIATTR_VRC_CTA_INIT_COUNT
	.align		4
.L_97:
        /*003c*/ 	.byte	0x02, 0x4a
	.zero		1
	.zero		1


	//----- nvinfo : EIATTR_SYSCALL_OFFSETS
	.align		4
        /*0040*/ 	.byte	0x04, 0x46
        /*0042*/ 	.short	(.L_99 - .L_98)


	//   ....[0]....
.L_98:
        /*0044*/ 	.word	0x00000290


	//   ....[1]....
        /*0048*/ 	.word	0x00000300


	//   ....[2]....
        /*004c*/ 	.word	0x00000370


	//   ....[3]....
        /*0050*/ 	.word	0x00000450


	//   ....[4]....
        /*0054*/ 	.word	0x00000530


	//   ....[5]....
        /*0058*/ 	.word	0x00000610


	//   ....[6]....
        /*005c*/ 	.word	0x000006f0


	//   ....[7]....
        /*0060*/ 	.word	0x000007d0


	//   ....[8]....
        /*0064*/ 	.word	0x000008b0


	//   ....[9]....
        /*0068*/ 	.word	0x00000990


	//   ....[10]....
        /*006c*/ 	.word	0x00000a70


	//   ....[11]....
        /*0070*/ 	.word	0x00000ae0


	//   ....[12]....
        /*0074*/ 	.word	0x00000b50


	//----- nvinfo : EIATTR_EXIT_INSTR_OFFSETS
	.align		4
.L_99:
        /*0078*/ 	.byte	0x04, 0x1c
        /*007a*/ 	.short	(.L_101 - .L_100)


	//   ....[0]....
.L_100:
        /*007c*/ 	.word	0x00000100


	//   ....[1]....
        /*0080*/ 	.word	0x00000210


	//   ....[2]....
        /*0084*/ 	.word	0x00000b60


	//----- nvinfo : EIATTR_CRS_STACK_SIZE
	.align		4
.L_101:
        /*0088*/ 	.byte	0x04, 0x1e
        /*008a*/ 	.short	(.L_103 - .L_102)
.L_102:
        /*008c*/ 	.word	0x00000000


	//----- nvinfo : EIATTR_SW_WAR
	.align		4
.L_103:
        /*0090*/ 	.byte	0x04, 0x36
        /*0092*/ 	.short	(.L_105 - .L_104)
.L_104:
        /*0094*/ 	.word	0x00000008
.L_105:


//--------------------- .nv.info._Z19stream_compact_demov --------------------------
	.section	.nv.info._Z19stream_compact_demov,"",@"SHT_CUDA_INFO"
	.sectionflags	@""
	.align	4


	//----- nvinfo : EIATTR_CUDA_API_VERSION
	.align		4
        /*0000*/ 	.byte	0x04, 0x37
        /*0002*/ 	.short	(.L_107 - .L_106)
.L_106:
        /*0004*/ 	.word	0x00000082


	//----- nvinfo : EIATTR_SPARSE_MMA_MASK
	.align		4
.L_107:
        /*0008*/ 	.byte	0x03, 0x50
        /*000a*/ 	.short	0x0000


	//----- nvinfo : EIATTR_MAXREG_COUNT
	.align		4
        /*000c*/ 	.byte	0x03, 0x1b
        /*000e*/ 	.short	0x00ff


	//----- nvinfo : EIATTR_EXTERNS
	.align		4
        /*0010*/ 	.byte	0x04, 0x0f
        /*0012*/ 	.short	(.L_109 - .L_108)


	//   ....[0]....
	.align		4
.L_108:
        /*0014*/ 	.word	index@(vprintf)


	//----- nvinfo : EIATTR_MERCURY_ISA_VERSION
	.align		4
.L_109:
        /*0018*/ 	.byte	0x03, 0x5f
        /*001a*/ 	.short	0x0101


	//----- nvinfo : EIATTR_COOP_GROUP_MASK_REGIDS
	.align		4
        /*001c*/ 	.byte	0x04, 0x29
        /*001e*/ 	.short	(.L_111 - .L_110)


	//   ....[0]....
.L_110:
        /*0020*/ 	.word	0xffffffff


	//   ....[1]....
        /*0024*/ 	.word	0xffffffff


	//----- nvinfo : EIATTR_COOP_GROUP_INSTR_OFFSETS
	.align		4
.L_111:
        /*0028*/ 	.byte	0x04, 0x28
        /*002a*/ 	.short	(.L_113 - .L_112)


	//   ....[0]....
.L_112:
        /*002c*/ 	.word	0x00000150


	//   ....[1]....
        /*0030*/ 	.word	0x00000210


	//----- nvinfo : EIATTR_VRC_CTA_INIT_COUNT
	.align		4
.L_113:
        /*0034*/ 	.byte	0x02, 0x4a
	.zero		1
	.zero		1


	//----- nvinfo : EIATTR_SYSCALL_OFFSETS
	.align		4
        /*0038*/ 	.byte	0x04, 0x46
        /*003a*/ 	.short	(.L_115 - .L_114)


	//   ....[0]....
.L_114:
        /*003c*/ 	.word	0x000002a0


	//   ....[1]....
        /*0040*/ 	.word	0x00000310


	//   ....[2]....
        /*0044*/ 	.word	0x00000390


	//   ....[3]....
        /*0048*/ 	.word	0x00000420


	//   ....[4]....
        /*004c*/ 	.word	0x000005f0


	//   ....[5]....
        /*0050*/ 	.word	0x00000690


	//   ....[6]....
        /*0054*/ 	.word	0x00000730


	//   ....[7]....
        /*0058*/ 	.word	0x000007d0


	//   ....[8]....
        /*005c*/ 	.word	0x00000970


	//   ....[9]....
        /*0060*/ 	.word	0x00000a30


	//----- nvinfo : EIATTR_EXIT_INSTR_OFFSETS
	.align		4
.L_115:
        /*0064*/ 	.byte	0x04, 0x1c
        /*0066*/ 	.short	(.L_117 - .L_116)


	//   ....[0]....
.L_116:
        /*0068*/ 	.word	0x00000080


	//   ....[1]....
        /*006c*/ 	.word	0x00000220


	//   ....[2]....
        /*0070*/ 	.word	0x00000a40


	//----- nvinfo : EIATTR_CRS_STACK_SIZE
	.align		4
.L_117:
        /*0074*/ 	.byte	0x04, 0x1e
        /*0076*/ 	.short	(.L_119 - .L_118)
.L_118:
        /*0078*/ 	.word	0x00000000


	//----- nvinfo : EIATTR_SW_WAR
	.align		4
.L_119:
        /*007c*/ 	.byte	0x04, 0x36
        /*007e*/ 	.short	(.L_121 - .L_120)
.L_120:
        /*0080*/ 	.word	0x00000008
.L_121:


//--------------------- .nv.info._Z17voting_basic_demov --------------------------
	.section	.nv.info._Z17voting_basic_demov,"",@"SHT_CUDA_INFO"
	.sectionflags	@""
	.align	4


	//----- nvinfo : EIATTR_CUDA_API_VERSION
	.align		4
        /*0000*/ 	.byte	0x04, 0x37
        /*0002*/ 	.short	(.L_123 - .L_122)
.L_122:
        /*0004*/ 	.word	0x00000082


	//----- nvinfo : EIATTR_SPARSE_MMA_MASK
	.align		4
.L_123:
        /*0008*/ 	.byte	0x03, 0x50
        /*000a*/ 	.short	0x0000


	//----- nvinfo : EIATTR_MAXREG_COUNT
	.align		4
        /*000c*/ 	.byte	0x03, 0x1b
        /*000e*/ 	.short	0x00ff


	//----- nvinfo : EIATTR_EXTERNS
	.align		4
        /*0010*/ 	.byte	0x04, 0x0f
        /*0012*/ 	.short	(.L_125 - .L_124)


	//   ....[0]....
	.align		4
.L_124:
        /*0014*/ 	.word	index@(vprintf)


	//----- nvinfo : EIATTR_MERCURY_ISA_VERSION
	.align		4
.L_125:
        /*0018*/ 	.byte	0x03, 0x5f
        /*001a*/ 	.short	0x0101


	//----- nvinfo : EIATTR_COOP_GROUP_MASK_REGIDS
	.align		4
        /*001c*/ 	.byte	0x04, 0x29
        /*001e*/ 	.short	(.L_127 - .L_126)


	//   ....[0]....
.L_126:
        /*0020*/ 	.word	0xffffffff


	//   ....[1]....
        /*0024*/ 	.word	0xffffffff


	//   ....[2]....
        /*0028*/ 	.word	0xffffffff


	//   ....[3]....
        /*002c*/ 	.word	0xffffffff


	//----- nvinfo : EIATTR_COOP_GROUP_INSTR_OFFSETS
	.align		4
.L_127:
        /*0030*/ 	.byte	0x04, 0x28
        /*0032*/ 	.short	(.L_129 - .L_128)


	//   ....[0]....
.L_128:
        /*0034*/ 	.word	0x000000d0


	//   ....[1]....
        /*0038*/ 	.word	0x000000e0


	//   ....[2]....
        /*003c*/ 	.word	0x000000f0


	//   ....[3]....
        /*0040*/ 	.word	0x00000100


	//----- nvinfo : EIATTR_VRC_CTA_INIT_COUNT
	.align		4
.L_129:
        /*0044*/ 	.byte	0x02, 0x4a
	.zero		1
	.zero		1


	//----- nvinfo : EIATTR_SYSCALL_OFFSETS
	.align		4
        /*0048*/ 	.byte	0x04, 0x46
        /*004a*/ 	.short	(.L_131 - .L_130)


	//   ....[0]....
.L_130:
        /*004c*/ 	.word	0x000001b0


	//   ....[1]....
        /*0050*/ 	.word	0x00000240


	//   ....[2]....
        /*0054*/ 	.word	0x000002d0


	//   ....[3]....
        /*0058*/ 	.word	0x00000360


	//   ....[4]....
        /*005c*/ 	.word	0x00000410


	//   ....[5]....
        /*0060*/ 	.word	0x000004b0


	//   ....[6]....
        /*0064*/ 	.word	0x00000550


	//   ....[7]....
        /*0068*/ 	.word	0x00000600


	//   ....[8]....
        /*006c*/ 	.word	0x00000690


	//----- nvinfo : EIATTR_EXIT_INSTR_OFFSETS
	.align		4
.L_131:
        /*0070*/ 	.byte	0x04, 0x1c
        /*0072*/ 	.short	(.L_133 - .L_132)


	//   ....[0]....
.L_132:
        /*0074*/ 	.word	0x00000080


	//   ....[1]....
        /*0078*/ 	.word	0x00000130


	//   ....[2]....
        /*007c*/ 	.word	0x000006a0


	//----- nvinfo : EIATTR_CRS_STACK_SIZE
	.align		4
.L_133:
        /*0080*/ 	.byte	0x04, 0x1e
        /*0082*/ 	.short	(.L_135 - .L_134)
.L_134:
        /*0084*/ 	.word	0x00000000


	//----- nvinfo : EIATTR_SW_WAR
	.align		4
.L_135:
        /*0088*/ 	.byte	0x04, 0x36
        /*008a*/ 	.short	(.L_137 - .L_136)
.L_136:
        /*008c*/ 	.word	0x00000008
.L_137:


//--------------------- .nv.callgraph             --------------------------
	.section	.nv.callgraph,"",@"SHT_CUDA_CALLGRAPH"
	.align	4
	.sectionentsize	8
	.align		4
        /*0000*/ 	.word	0x00000000
	.align		4
        /*0004*/ 	.word	0xffffffff
	.align		4
        /*0008*/ 	.word	index@(_Z15activemask_demov)
	.align		4
        /*000c*/ 	.word	index@(vprintf)
	.align		4
        /*0010*/ 	.word	index@(_Z21histogram_voting_demov)
	.align		4
        /*0014*/ 	.word	index@(vprintf)
	.align		4
        /*0018*/ 	.word	index@(_Z19stream_compact_demov)
	.align		4
        /*001c*/ 	.word	index@(vprintf)
	.align		4
        /*0020*/ 	.word	index@(_Z17voting_basic_demov)
	.align		4
        /*0024*/ 	.word	index@(vprintf)
	.align		4
        /*0028*/ 	.word	0x00000000
	.align		4
        /*002c*/ 	.word	0xfffffffe
	.align		4
        /*0030*/ 	.word	0x00000000
	.align		4
        /*0034*/ 	.word	0xfffffffd
	.align		4
        /*0038*/ 	.word	0x00000000
	.align		4
        /*003c*/ 	.word	0xfffffffc


//--------------------- .nv.constant4             --------------------------
	.section	.nv.constant4,"a",@progbits
	.align	8
	.align		8
.nv.constant4:
        /*0000*/ 	.dword	vprintf
	.align		8
        /*0008*/ 	.dword	$str
	.align		8
        /*0010*/ 	.dword	$str$1
	.align		8
        /*0018*/ 	.dword	$str$2
	.align		8
        /*0020*/ 	.dword	$str$3
	.align		8
        /*0028*/ 	.dword	$str$4
	.align		8
        /*0030*/ 	.dword	$str$5
	.align		8
        /*0038*/ 	.dword	$str$6
	.align		8
        /*0040*/ 	.dword	$str$7
	.align		8
        /*0048*/ 	.dword	$str$8
	.align		8
        /*0050*/ 	.dword	$str$9
	.align		8
        /*0058*/ 	.dword	$str$10
	.align		8
        /*0060*/ 	.dword	$str$11
	.align		8
        /*0068*/ 	.dword	$str$12
	.align		8
        /*0070*/ 	.dword	$str$13
	.align		8
        /*0078*/ 	.dword	$str$14
	.align		8
        /*0080*/ 	.dword	$str$15
	.align		8
        /*0088*/ 	.dword	$str$16
	.align		8
        /*0090*/ 	.dword	$str$17
	.align		8
        /*0098*/ 	.dword	$str$18
	.align		8
        /*00a0*/ 	.dword	$str$19
	.align		8
        /*00a8*/ 	.dword	$str$20
	.align		8
        /*00b0*/ 	.dword	$str$21
	.align		8
        /*00b8*/ 	.dword	$str$22
	.align		8
        /*00c0*/ 	.dword	$str$23


//--------------------- .text._Z15activemask_demov --------------------------
	.section	.text._Z15activemask_demov,"ax",@progbits
	.align	128
        .global         _Z15activemask_demov
        .type           _Z15activemask_demov,@function
        .size           _Z15activemask_demov,(.L_x_56 - _Z15activemask_demov)
        .other          _Z15activemask_demov,@"STO_CUDA_ENTRY STV_DEFAULT"
_Z15activemask_demov:
.text._Z15activemask_demov:
[----:B------:R-:W0:Y:S01]  /*0000*/  LDC R1, c[0x0][0x37c] ;  /* 0x0000df00ff017b82 */ /* 0x000e220000000800 */
[----:B------:R-:W1:Y:S01]  /*0010*/  S2R R19, SR_TID.X ;  /* 0x0000000000137919 */ /* 0x000e620000002100 */
[----:B------:R-:W2:Y:S01]  /*0020*/  LDCU UR4, c[0x0][0x2f8] ;  /* 0x00005f00ff0477ac */ /* 0x000ea20008000800 */
[----:B0-----:R-:W-:Y:S01]  /*0030*/  VIADD R1, R1, 0xfffffff8 ;  /* 0xfffffff801017836 */ /* 0x001fe20000000000 */
[----:B------:R-:W0:Y:S04]  /*0040*/  LDCU UR5, c[0x0][0x2fc] ;  /* 0x00005f80ff0577ac */ /* 0x000e280008000800 */
[----:B--2---:R-:W-:-:S05]  /*0050*/  IADD3 R16, P1, PT, R1, UR4, RZ ;  /* 0x0000000401107c10 */ /* 0x004fca000ff3e0ff */
[----:B0-----:R-:W-:Y:S01]  /*0060*/  IMAD.X R2, RZ, RZ, UR5, P1 ;  /* 0x00000005ff027e24 */ /* 0x001fe200088e06ff */
[----:B-1----:R-:W-:-:S13]  /*0070*/  ISETP.GT.U32.AND P0, PT, R19, 0x1f, PT ;  /* 0x0000001f1300780c */ /* 0x002fda0003f04070 */
[----:B------:R-:W-:Y:S05]  /*0080*/  @P0 EXIT ;  /* 0x000000000000094d */ /* 0x000fea0003800000 */
[----:B------:R-:W-:Y:S01]  /*0090*/  LOP3.LUT R19, R19, 0x1f, RZ, 0xc0, !PT ;  /* 0x0000001f13137812 */ /* 0x000fe200078ec0ff */
[----:B------:R-:W-:Y:S03]  /*00a0*/  BSSY.RECONVERGENT B6, `(.L_x_0) ;  /* 0x000001e000067945 */ /* 0x000fe60003800200 */
[----:B------:R-:W-:-:S13]  /*00b0*/  ISETP.GT.U32.AND P0, PT, R19, 0xf, PT ;  /* 0x0000000f1300780c */ /* 0x000fda0003f04070 */
[----:B------:R-:W-:Y:S05]  /*00c0*/  @P0 BRA `(.L_x_1) ;  /* 0x00000000006c0947 */ /* 0x000fea0003800000 */
[----:B------:R-:W-:Y:S02]  /*00d0*/  ISETP.NE.AND P0, PT, R19, RZ, PT ;  /* 0x000000ff1300720c */ /* 0x000fe40003f05270 */
[----:B------:R-:W-:-:S11]  /*00e0*/  VOTE.ANY R18, PT, PT ;  /* 0x0000000000127806 */ /* 0x000fd600038e0100 */
[----:B------:R-:W-:Y:S05]  /*00f0*/  @P0 BRA `(.L_x_1) ;  /* 0x0000000000600947 */ /* 0x000fea0003800000 */
[----:B------:R-:W-:Y:S01]  /*0100*/  MOV R17, 0x0 ;  /* 0x0000000000117802 */ /* 0x000fe20000000f00 */
[----:B------:R-:W0:Y:S01]  /*0110*/  LDCU.64 UR4, c[0x4][0xa0] ;  /* 0x01001400ff0477ac */ /* 0x000e220008000a00 */
[----:B------:R-:W-:Y:S02]  /*0120*/  CS2R R6, SRZ ;  /* 0x0000000000067805 */ /* 0x000fe4000001ff00 */
[----:B------:R1:W2:Y:S01]  /*0130*/  LDC.64 R8, c[0x4][R17] ;  /* 0x0100000011087b82 */ /* 0x0002a20000000a00 */
[----:B0-----:R-:W-:Y:S02]  /*0140*/  IMAD.U32 R4, RZ, RZ, UR4 ;  /* 0x00000004ff047e24 */ /* 0x001fe4000f8e00ff */
[----:B-1----:R-:W-:-:S07]  /*0150*/  IMAD.U32 R5, RZ, RZ, UR5 ;  /* 0x00000005ff057e24 */ /* 0x002fce000f8e00ff */
[----:B------:R-:W-:-:S07]  /*0160*/  LEPC R20, `(.L_x_2) ;  /* 0x000000001014794e */ /* 0x000fce0000000000 */
[----:B--2---:R-:W-:Y:S05]  /*0170*/  CALL.ABS.NOINC R8 ;  /* 0x0000000008007343 */ /* 0x004fea0003c00000 */
.L_x_2:
[----:B------:R0:W1:Y:S01]  /*0180*/  LDC.64 R8, c[0x4][R17] ;  /* 0x0100000011087b82 */ /* 0x0000620000000a00 */
[----:B------:R-:W2:Y:S01]  /*0190*/  LDCU.64 UR4, c[0x4][0xa8] ;  /* 0x01001500ff0477ac */ /* 0x000ea20008000a00 */
[----:B------:R-:W-:Y:S01]  /*01a0*/  CS2R R6, SRZ ;  /* 0x0000000000067805 */ /* 0x000fe2000001ff00 */
[----:B--2---:R-:W-:Y:S02]  /*01b0*/  IMAD.U32 R4, RZ, RZ, UR4 ;  /* 0x00000004ff047e24 */ /* 0x004fe4000f8e00ff */
[----:B0-----:R-:W-:-:S07]  /*01c0*/  IMAD.U32 R5, RZ, RZ, UR5 ;  /* 0x00000005ff057e24 */ /* 0x001fce000f8e00ff */
[----:B------:R-:W-:-:S07]  /*01d0*/  LEPC R20, `(.L_x_3) ;  /* 0x000000001014794e */ /* 0x000fce0000000000 */
[----:B-1----:R-:W-:Y:S05]  /*01e0*/  CALL.ABS.NOINC R8 ;  /* 0x0000000008007343 */ /* 0x002fea0003c00000 */
.L_x_3:
[----:B------:R0:W-:Y:S01]  /*01f0*/  STL [R1], R18 ;  /* 0x0000001201007387 */ /* 0x0001e20000100800 */
[----:B------:R0:W1:Y:S01]  /*0200*/  LDC.64 R8, c[0x4][R17] ;  /* 0x0100000011087b82 */ /* 0x0000620000000a00 */
[----:B------:R-:W2:Y:S01]  /*0210*/  LDCU.64 UR4, c[0x4][0xb0] ;  /* 0x01001600ff0477ac */ /* 0x000ea20008000a00 */
[----:B------:R-:W-:Y:S02]  /*0220*/  IMAD.MOV.U32 R6, RZ, RZ, R16 ;  /* 0x000000ffff067224 */ /* 0x000fe400078e0010 */
[----:B------:R-:W-:Y:S02]  /*0230*/  IMAD.MOV.U32 R7, RZ, RZ, R2 ;  /* 0x000000ffff077224 */ /* 0x000fe400078e0002 */
[----:B--2---:R-:W-:Y:S02]  /*0240*/  IMAD.U32 R4, RZ, RZ, UR4 ;  /* 0x00000004ff047e24 */ /* 0x004fe4000f8e00ff */
[----:B0-----:R-:W-:-:S07]  /*0250*/  IMAD.U32 R5, RZ, RZ, UR5 ;  /* 0x00000005ff057e24 */ /* 0x001fce000f8e00ff */
[----:B------:R-:W-:-:S07]  /*0260*/  LEPC R20, `(.L_x_1) ;  /* 0x000000001014794e */ /* 0x000fce0000000000 */
[----:B-1----:R-:W-:Y:S05]  /*0270*/  CALL.ABS.NOINC R8 ;  /* 0x0000000008007343 */ /* 0x002fea0003c00000 */
.L_x_1:
[----:B------:R-:W-:Y:S05]  /*0280*/  BSYNC.RECONVERGENT B6 ;  /* 0x0000000000067941 */ /* 0x000fea0003800200 */
.L_x_0:
[----:B------:R-:W-:Y:S02]  /*0290*/  ISETP.NE.AND P0, PT, R19, RZ, PT ;  /* 0x000000ff1300720c */ /* 0x000fe40003f05270 */
[----:B------:R-:W-:-:S11]  /*02a0*/  VOTE.ANY R18, PT, PT ;  /* 0x0000000000127806 */ /* 0x000fd600038e0100 */
[----:B------:R-:W-:Y:S05]  /*02b0*/  @P0 EXIT ;  /* 0x000000000000094d */ /* 0x000fea0003800000 */
        /* <DEDUP_REMOVED lines=8> */
.L_x_4:
        /* <DEDUP_REMOVED lines=9> */
.L_x_5:
[----:B------:R-:W-:Y:S05]  /*03d0*/  EXIT ;  /* 0x000000000000794d */ /* 0x000fea0003800000 */
.L_x_6:
[----:B------:R-:W-:-:S00]  /*03e0*/  BRA `(.L_x_6) ;  /* 0xfffffffc00fc7947 */ /* 0x000fc0000383ffff */
[----:B------:R-:W-:-:S00]  /*03f0*/  NOP ;  /* 0x0000000000007918 */ /* 0x000fc00000000000 */
        /* <DEDUP_REMOVED lines=8> */
.L_x_56:


//--------------------- .text._Z15early_exit_demoPKfPffi --------------------------
	.section	.text._Z15early_exit_demoPKfPffi,"ax",@progbits
	.align	128
        .global         _Z15early_exit_demoPKfPffi
        .type           _Z15early_exit_demoPKfPffi,@function
        .size           _Z15early_exit_demoPKfPffi,(.L_x_57 - _Z15early_exit_demoPKfPffi)
        .other          _Z15early_exit_demoPKfPffi,@"STO_CUDA_ENTRY STV_DEFAULT"
_Z15early_exit_demoPKfPffi:
.text._Z15early_exit_demoPKfPffi:
[----:B------:R-:W-:Y:S01]  /*0000*/  LDC R1, c[0x0][0x37c] ;  /* 0x0000df00ff017b82 */ /* 0x000fe20000000800 */
[----:B------:R-:W0:Y:S01]  /*0010*/  S2R R7, SR_TID.X ;  /* 0x0000000000077919 */ /* 0x000e220000002100 */
[----:B------:R-:W1:Y:S01]  /*0020*/  LDCU UR4, c[0x0][0x394] ;  /* 0x00007280ff0477ac */ /* 0x000e620008000800 */
[----:B------:R-:W-:Y:S01]  /*0030*/  BSSY.RECONVERGENT B0, `(.L_x_7) ;  /* 0x0000011000007945 */ /* 0x000fe20003800200 */
[----:B------:R-:W-:Y:S01]  /*0040*/  IMAD.MOV.U32 R2, RZ, RZ, -0x2feafd07 ;  /* 0xd01502f9ff027424 */ /* 0x000fe200078e00ff */
[----:B------:R-:W2:Y:S01]  /*0050*/  LDCU.64 UR6, c[0x0][0x358] ;  /* 0x00006b00ff0677ac */ /* 0x000ea20008000a00 */
[C---:B0-----:R-:W-:Y:S02]  /*0060*/  ISETP.NE.AND P1, PT, R7.reuse, RZ, PT ;  /* 0x000000ff0700720c */ /* 0x041fe40003f25270 */
[----:B------:R-:W-:-:S04]  /*0070*/  LOP3.LUT R0, R7, 0x3e0, RZ, 0xc0, !PT ;  /* 0x000003e007007812 */ /* 0x000fc800078ec0ff */
[----:B------:R-:W-:-:S04]  /*0080*/  LOP3.LUT R5, R0, 0x1f, R7, 0xf8, !PT ;  /* 0x0000001f00057812 */ /* 0x000fc800078ef807 */
[----:B-1----:R-:W-:-:S03]  /*0090*/  ISETP.GE.AND P0, PT, R5, UR4, PT ;  /* 0x0000000405007c0c */ /* 0x002fc6000bf06270 */
[----:B------:R-:W0:Y:S01]  /*00a0*/  @!P1 S2R R3, SR_CgaCtaId ;  /* 0x0000000000039919 */ /* 0x000e220000008800 */
[----:B------:R-:W-:Y:S01]  /*00b0*/  @!P1 MOV R0, 0x400 ;  /* 0x0000040000009802 */ /* 0x000fe20000000f00 */
[----:B------:R-:W-:-:S03]  /*00c0*/  @!P1 IMAD.MOV.U32 R9, RZ, RZ, -0x1 ;  /* 0xffffffffff099424 */ /* 0x000fc600078e00ff */
[----:B0-----:R-:W-:-:S05]  /*00d0*/  @!P1 LEA R0, R3, R0, 0x18 ;  /* 0x0000000003009211 */ /* 0x001fca00078ec0ff */
[----:B------:R0:W-:Y:S01]  /*00e0*/  @!P1 STS [R0], R9 ;  /* 0x0000000900009388 */ /* 0x0001e20000000800 */
[----:B------:R-:W-:Y:S06]  /*00f0*/  BAR.SYNC.DEFER_BLOCKING 0x0 ;  /* 0x0000000000007b1d */ /* 0x000fec0000010000 */
[----:B--2---:R-:W-:Y:S05]  /*0100*/  @P0 BRA `(.L_x_8) ;  /* 0x00000000000c0947 */ /* 0x004fea0003800000 */
[----:B------:R-:W1:Y:S02]  /*0110*/  LDC.64 R2, c[0x0][0x380] ;  /* 0x0000e000ff027b82 */ /* 0x000e640000000a00 */
[----:B-1----:R-:W-:-:S06]  /*0120*/  IMAD.WIDE.U32 R2, R5, 0x4, R2 ;  /* 0x0000000405027825 */ /* 0x002fcc00078e0002 */
[----:B------:R1:W5:Y:S02]  /*0130*/  LDG.E R2, desc[UR6][R2.64] ;  /* 0x0000000602027981 */ /* 0x000364000c1e1900 */
.L_x_8:
[----:B------:R-:W-:Y:S05]  /*0140*/  BSYNC.RECONVERGENT B0 ;  /* 0x0000000000007941 */ /* 0x000fea0003800200 */
.L_x_7:
[----:B------:R-:W2:Y:S01]  /*0150*/  LDCU UR4, c[0x0][0x390] ;  /* 0x00007200ff0477ac */ /* 0x000ea20008000800 */
[----:B0-----:R-:W-:Y:S01]  /*0160*/  LOP3.LUT R0, R7, 0x1f, RZ, 0xc0, !PT ;  /* 0x0000001f07007812 */ /* 0x001fe200078ec0ff */
[----:B------:R-:W-:Y:S01]  /*0170*/  BSSY.RECONVERGENT B0, `(.L_x_9) ;  /* 0x0000013000007945 */ /* 0x000fe20003800200 */
[----:B--2--5:R-:W-:-:S05]  /*0180*/  FADD R2, R2, -UR4 ;  /* 0x8000000402027e21 */ /* 0x024fca0008000000 */
[----:B------:R-:W-:-:S13]  /*0190*/  FSETP.GEU.AND P0, PT, |R2|, 0.0010000000474974513054, PT ;  /* 0x3a83126f0200780b */ /* 0x000fda0003f0e200 */
[----:B------:R-:W-:-:S04]  /*01a0*/  VOTE.ANY R2, PT, !P0 ;  /* 0x0000000000027806 */ /* 0x000fc800040e0100 */
[----:B-1----:R-:W0:Y:S08]  /*01b0*/  BREV R3, R2 ;  /* 0x0000000200037301 */ /* 0x002e300000000000 */
[----:B0-----:R-:W0:Y:S02]  /*01c0*/  FLO.U32.SH R3, R3 ;  /* 0x0000000300037300 */ /* 0x001e2400000e0400 */
[----:B0-----:R-:W-:-:S04]  /*01d0*/  ISETP.NE.AND P0, PT, R0, R3, PT ;  /* 0x000000030000720c */ /* 0x001fc80003f05270 */
[----:B------:R-:W-:-:S13]  /*01e0*/  ISETP.EQ.OR P0, PT, R2, RZ, P0 ;  /* 0x000000ff0200720c */ /* 0x000fda0000702670 */
[----:B------:R-:W-:Y:S05]  /*01f0*/  @P0 BRA `(.L_x_10) ;  /* 0x0000000000280947 */ /* 0x000fea0003800000 */
[----:B------:R-:W0:Y:S01]  /*0200*/  S2R R0, SR_LANEID ;  /* 0x0000000000007919 */ /* 0x000e220000000000 */
[----:B------:R-:W1:Y:S01]  /*0210*/  S2UR UR5, SR_CgaCtaId ;  /* 0x00000000000579c3 */ /* 0x000e620000008800 */
[----:B------:R-:W-:Y:S01]  /*0220*/  VOTEU.ANY UR4, UPT, PT ;  /* 0x0000000000047886 */ /* 0x000fe200038e0100 */
[----:B------:R-:W-:Y:S01]  /*0230*/  CREDUX.MIN.S32 UR8, R5 ;  /* 0x00000000050872cc */ /* 0x000fe20000008200 */
[----:B------:R-:W-:-:S06]  /*0240*/  UFLO.U32 UR4, UR4 ;  /* 0x00000004000472bd */ /* 0x000fcc00080e0000 */
[----:B0-----:R-:W-:Y:S01]  /*0250*/  ISETP.EQ.U32.AND P0, PT, R0, UR4, PT ;  /* 0x0000000400007c0c */ /* 0x001fe2000bf02070 */
[----:B------:R-:W-:-:S05]  /*0260*/  UMOV UR4, 0x400 ;  /* 0x0000040000047882 */ /* 0x000fca0000000000 */
[----:B------:R-:W-:Y:S01]  /*0270*/  IMAD.U32 R0, RZ, RZ, UR8 ;  /* 0x00000008ff007e24 */ /* 0x000fe2000f8e00ff */
[----:B-1----:R-:W-:-:S09]  /*0280*/  ULEA UR4, UR5, UR4, 0x18 ;  /* 0x0000000405047291 */ /* 0x002fd2000f8ec0ff */
[----:B------:R0:W-:Y:S03]  /*0290*/  @P0 ATOMS.MIN.S32 RZ, [UR4], R0 ;  /* 0x00000000ffff098c */ /* 0x0001e60008800204 */
.L_x_10:
[----:B------:R-:W-:Y:S05]  /*02a0*/  BSYNC.RECONVERGENT B0 ;  /* 0x0000000000007941 */ /* 0x000fea0003800200 */
.L_x_9:
[----:B------:R-:W-:Y:S06]  /*02b0*/  BAR.SYNC.DEFER_BLOCKING 0x0 ;  /* 0x0000000000007b1d */ /* 0x000fec0000010000 */
[----:B------:R-:W-:Y:S05]  /*02c0*/  @P1 EXIT ;  /* 0x000000000000194d */ /* 0x000fea0003800000 */
[----:B------:R-:W1:Y:S01]  /*02d0*/  S2UR UR5, SR_CgaCtaId ;  /* 0x00000000000579c3 */ /* 0x000e620000008800 */
[----:B------:R-:W-:Y:S02]  /*02e0*/  UMOV UR4, 0x400 ;  /* 0x0000040000047882 */ /* 0x000fe40000000000 */
[----:B-1----:R-:W-:-:S09]  /*02f0*/  ULEA UR4, UR5, UR4, 0x18 ;  /* 0x0000000405047291 */ /* 0x002fd2000f8ec0ff */
[----:B0-----:R-:W0:Y:S02]  /*0300*/  LDS R0, [UR4] ;  /* 0x00000004ff007984 */ /* 0x001e240008000800 */
[----:B0-----:R-:W-:-:S13]  /*0310*/  ISETP.GE.AND P0, PT, R0, RZ, PT ;  /* 0x000000ff0000720c */ /* 0x001fda0003f06270 */
[----:B------:R-:W0:Y:S01]  /*0320*/  @P0 LDC.64 R2, c[0x0][0x388] ;  /* 0x0000e200ff020b82 */ /* 0x000e220000000a00 */
[----:B------:R-:W-:-:S05]  /*0330*/  @P0 I2FP.F32.U32 R5, R0 ;  /* 0x0000000000050245 */ /* 0x000fca0000201000 */
[----:B0-----:R0:W-:Y:S01]  /*0340*/  @P0 STG.E desc[UR6][R2.64], R5 ;  /* 0x0000000502000986 */ /* 0x0011e2000c101906 */
[----:B------:R-:W-:Y:S05]  /*0350*/  @P0 EXIT ;  /* 0x000000000000094d */ /* 0x000fea0003800000 */
[----:B0-----:R-:W0:Y:S01]  /*0360*/  LDC.64 R2, c[0x0][0x388] ;  /* 0x0000e200ff027b82 */ /* 0x001e220000000a00 */
[----:B------:R-:W-:-:S05]  /*0370*/  IMAD.MOV.U32 R5, RZ, RZ, -0x40800000 ;  /* 0xbf800000ff057424 */ /* 0x000fca00078e00ff */
[----:B0-----:R-:W-:Y:S01]  /*0380*/  STG.E desc[UR6][R2.64], R5 ;  /* 0x0000000502007986 */ /* 0x001fe2000c101906 */
[----:B------:R-:W-:Y:S05]  /*0390*/  EXIT ;  /* 0x000000000000794d */ /* 0x000fea0003800000 */
.L_x_11:
        /* <DEDUP_REMOVED lines=14> */
.L_x_57:


//--------------------- .text._Z21histogram_voting_demov --------------------------
	.section	.text._Z21histogram_voting_demov,"ax",@progbits
	.align	128
        .global         _Z21histogram_voting_demov
        .type           _Z21histogram_voting_demov,@function
        .size           _Z21histogram_voting_demov,(.L_x_58 - _Z21histogram_voting_demov)
        .other          _Z21histogram_voting_demov,@"STO_CUDA_ENTRY STV_DEFAULT"
_Z21histogram_voting_demov:
.text._Z21histogram_voting_demov:
[----:B------:R-:W0:Y:S01]  /*0000*/  LDC R1, c[0x0][0x37c] ;  /* 0x0000df00ff017b82 */ /* 0x000e220000000800 */
[----:B------:R-:W1:Y:S01]  /*0010*/  S2R R4, SR_TID.X ;  /* 0x0000000000047919 */ /* 0x000e620000002100 */
[----:B------:R-:W2:Y:S01]  /*0020*/  LDCU UR4, c[0x0][0x2f8] ;  /* 0x00005f00ff0477ac */ /* 0x000ea20008000800 */
[----:B0-----:R-:W-:Y:S01]  /*0030*/  VIADD R1, R1, 0xfffffff8 ;  /* 0xfffffff801017836 */ /* 0x001fe20000000000 */
[----:B------:R-:W0:Y:S01]  /*0040*/  LDCU UR5, c[0x0][0x2fc] ;  /* 0x00005f80ff0577ac */ /* 0x000e220008000800 */
[C---:B-1----:R-:W-:Y:S02]  /*0050*/  LOP3.LUT R0, R4.reuse, 0x1f, RZ, 0xc0, !PT ;  /* 0x0000001f04007812 */ /* 0x042fe400078ec0ff */
[----:B------:R-:W-:Y:S02]  /*0060*/  ISETP.GT.U32.AND P1, PT, R4, 0x1f, PT ;  /* 0x0000001f0400780c */ /* 0x000fe40003f24070 */
[----:B------:R-:W-:-:S13]  /*0070*/  ISETP.GT.U32.AND P0, PT, R0, 0x7, PT ;  /* 0x000000070000780c */ /* 0x000fda0003f04070 */
[----:B------:R-:W1:Y:S01]  /*0080*/  @!P0 S2R R3, SR_CgaCtaId ;  /* 0x0000000000038919 */ /* 0x000e620000008800 */
[----:B------:R-:W-:-:S04]  /*0090*/  @!P0 MOV R2, 0x400 ;  /* 0x0000040000028802 */ /* 0x000fc80000000f00 */
[----:B-1----:R-:W-:Y:S02]  /*00a0*/  @!P0 LEA R3, R3, R2, 0x18 ;  /* 0x0000000203038211 */ /* 0x002fe400078ec0ff */
[----:B--2---:R-:W-:-:S03]  /*00b0*/  IADD3 R2, P2, PT, R1, UR4, RZ ;  /* 0x0000000401027c10 */ /* 0x004fc6000ff5e0ff */
[----:B------:R-:W-:Y:S02]  /*00c0*/  @!P0 IMAD R3, R0, 0x4, R3 ;  /* 0x0000000400038824 */ /* 0x000fe400078e0203 */
[----:B0-----:R-:W-:-:S03]  /*00d0*/  IMAD.X R16, RZ, RZ, UR5, P2 ;  /* 0x00000005ff107e24 */ /* 0x001fc600090e06ff */
[----:B------:R0:W-:Y:S01]  /*00e0*/  @!P0 STS [R3], RZ ;  /* 0x000000ff03008388 */ /* 0x0001e20000000800 */
[----:B------:R-:W-:Y:S01]  /*00f0*/  NOP ;  /* 0x0000000000007918 */ /* 0x000fe20000000000 */
[----:B------:R-:W-:Y:S05]  /*0100*/  @P1 EXIT ;  /* 0x000000000000194d */ /* 0x000fea0003800000 */
[----:B0-----:R-:W-:Y:S01]  /*0110*/  SHF.R.U32.HI R3, RZ, 0x2, R4 ;  /* 0x00000002ff037819 */ /* 0x001fe20000011604 */
[----:B------:R-:W-:Y:S01]  /*0120*/  BSSY.RECONVERGENT B0, `(.L_x_12) ;  /* 0x000000d000007945 */ /* 0x000fe20003800200 */
[C---:B------:R-:W-:Y:S02]  /*0130*/  ISETP.NE.AND P1, PT, R0.reuse, RZ, PT ;  /* 0x000000ff0000720c */ /* 0x040fe40003f25270 */
[----:B------:R-:W0:Y:S02]  /*0140*/  MATCH.ANY R4, R3 ;  /* 0x00000000030473a1 */ /* 0x000e2400000e8000 */
[----:B0-----:R-:W0:Y:S08]  /*0150*/  BREV R5, R4 ;  /* 0x0000000400057301 */ /* 0x001e300000000000 */
[----:B0-----:R-:W0:Y:S02]  /*0160*/  FLO.U32.SH R5, R5 ;  /* 0x0000000500057300 */ /* 0x001e2400000e0400 */
[----:B0-----:R-:W-:-:S13]  /*0170*/  ISETP.NE.AND P0, PT, R0, R5, PT ;  /* 0x000000050000720c */ /* 0x001fda0003f05270 */
[----:B------:R-:W-:Y:S05]  /*0180*/  @P0 BRA `(.L_x_13) ;  /* 0x0000000000180947 */ /* 0x000fea0003800000 */
[----:B------:R-:W0:Y:S01]  /*0190*/  S2UR UR5, SR_CgaCtaId ;  /* 0x00000000000579c3 */ /* 0x000e220000008800 */
[----:B------:R-:W1:Y:S01]  /*01a0*/  POPC R4, R4 ;  /* 0x0000000400047309 */ /* 0x000e620000000000 */
[----:B------:R-:W-:Y:S02]  /*01b0*/  UMOV UR4, 0x400 ;  /* 0x0000040000047882 */ /* 0x000fe40000000000 */
[----:B0-----:R-:W-:-:S06]  /*01c0*/  ULEA UR4, UR5, UR4, 0x18 ;  /* 0x0000000405047291 */ /* 0x001fcc000f8ec0ff */
[----:B------:R-:W-:-:S05]  /*01d0*/  LEA R3, R3, UR4, 0x2 ;  /* 0x0000000403037c11 */ /* 0x000fca000f8e10ff */
[----:B-1----:R0:W-:Y:S02]  /*01e0*/  ATOMS.ADD RZ, [R3], R4 ;  /* 0x0000000403ff738c */ /* 0x0021e40000000000 */
.L_x_13:
[----:B------:R-:W-:Y:S05]  /*01f0*/  BSYNC.RECONVERGENT B0 ;  /* 0x0000000000007941 */ /* 0x000fea0003800200 */
.L_x_12:
[----:B------:R-:W-:Y:S01]  /*0200*/  NOP ;  /* 0x0000000000007918 */ /* 0x000fe20000000000 */
[----:B------:R-:W-:Y:S05]  /*0210*/  @P1 EXIT ;  /* 0x000000000000194d */ /* 0x000fea0003800000 */
[----:B------:R-:W-:Y:S01]  /*0220*/  MOV R17, 0x0 ;  /* 0x0000000000117802 */ /* 0x000fe20000000f00 */
[----:B------:R-:W0:Y:S01]  /*0230*/  LDCU.64 UR4, c[0x4][0x78] ;  /* 0x01000f00ff0477ac */ /* 0x000e220008000a00 */
[----:B------:R-:W-:Y:S02]  /*0240*/  CS2R R6, SRZ ;  /* 0x0000000000067805 */ /* 0x000fe4000001ff00 */
[----:B------:R1:W2:Y:S01]  /*0250*/  LDC.64 R8, c[0x4][R17] ;  /* 0x0100000011087b82 */ /* 0x0002a20000000a00 */
[----:B0-----:R-:W-:Y:S01]  /*0260*/  IMAD.U32 R4, RZ, RZ, UR4 ;  /* 0x00000004ff047e24 */ /* 0x001fe2000f8e00ff */
[----:B-1----:R-:W-:-:S07]  /*0270*/  MOV R5, UR5 ;  /* 0x0000000500057c02 */ /* 0x002fce0008000f00 */
[----:B------:R-:W-:-:S07]  /*0280*/  LEPC R20, `(.L_x_14) ;  /* 0x000000001014794e */ /* 0x000fce0000000000 */
[----:B--2---:R-:W-:Y:S05]  /*0290*/  CALL.ABS.NOINC R8 ;  /* 0x0000000008007343 */ /* 0x004fea0003c00000 */
.L_x_14:
[----:B------:R0:W1:Y:S01]  /*02a0*/  LDC.64 R8, c[0x4][R17] ;  /* 0x0100000011087b82 */ /* 0x0000620000000a00 */
[----:B------:R-:W2:Y:S01]  /*02b0*/  LDCU.64 UR4, c[0x4][0x80] ;  /* 0x01001000ff0477ac */ /* 0x000ea20008000a00 */
[----:B------:R-:W-:Y:S01]  /*02c0*/  CS2R R6, SRZ ;  /* 0x0000000000067805 */ /* 0x000fe2000001ff00 */
[----:B--2---:R-:W-:Y:S02]  /*02d0*/  IMAD.U32 R4, RZ, RZ, UR4 ;  /* 0x00000004ff047e24 */ /* 0x004fe4000f8e00ff */
[----:B0-----:R-:W-:-:S07]  /*02e0*/  IMAD.U32 R5, RZ, RZ, UR5 ;  /* 0x00000005ff057e24 */ /* 0x001fce000f8e00ff */
[----:B------:R-:W-:-:S07]  /*02f0*/  LEPC R20, `(.L_x_15) ;  /* 0x000000001014794e */ /* 0x000fce0000000000 */
[----:B-1----:R-:W-:Y:S05]  /*0300*/  CALL.ABS.NOINC R8 ;  /* 0x0000000008007343 */ /* 0x002fea0003c00000 */
.L_x_15:
[----:B------:R0:W1:Y:S01]  /*0310*/  LDC.64 R8, c[0x4][R17] ;  /* 0x0100000011087b82 */ /* 0x0000620000000a00 */
[----:B------:R-:W2:Y:S01]  /*0320*/  LDCU.64 UR4, c[0x4][0x88] ;  /* 0x01001100ff0477ac */ /* 0x000ea20008000a00 */
[----:B------:R-:W-:Y:S01]  /*0330*/  CS2R R6, SRZ ;  /* 0x0000000000067805 */ /* 0x000fe2000001ff00 */
[----:B--2---:R-:W-:Y:S01]  /*0340*/  IMAD.U32 R4, RZ, RZ, UR4 ;  /* 0x00000004ff047e24 */ /* 0x004fe2000f8e00ff */
[----:B0-----:R-:W-:-:S07]  /*0350*/  MOV R5, UR5 ;  /* 0x0000000500057c02 */ /* 0x001fce0008000f00 */
[----:B------:R-:W-:-:S07]  /*0360*/  LEPC R20, `(.L_x_16) ;  /* 0x000000001014794e */ /* 0x000fce0000000000 */
[----:B-1----:R-:W-:Y:S05]  /*0370*/  CALL.ABS.NOINC R8 ;  /* 0x0000000008007343 */ /* 0x002fea0003c00000 */
.L_x_16:
[----:B------:R-:W0:Y:S01]  /*0380*/  S2UR UR5, SR_CgaCtaId ;  /* 0x00000000000579c3 */ /* 0x000e220000008800 */
[----:B------:R-:W-:Y:S01]  /*0390*/  UMOV UR4, 0x400 ;  /* 0x0000040000047882 */ /* 0x000fe20000000000 */
[----:B------:R-:W-:Y:S01]  /*03a0*/  IMAD.MOV.U32 R10, RZ, RZ, RZ ;  /* 0x000000ffff0a7224 */ /* 0x000fe200078e00ff */
[----:B------:R-:W-:Y:S01]  /*03b0*/  MOV R6, R2 ;  /* 0x0000000200067202 */ /* 0x000fe20000000f00 */
[----:B------:R-:W-:-:S04]  /*03c0*/  IMAD.MOV.U32 R7, RZ, RZ, R16 ;  /* 0x000000ffff077224 */ /* 0x000fc800078e0010 */
[----:B------:R1:W2:Y:S01]  /*03d0*/  LDC.64 R8, c[0x4][R17] ;  /* 0x0100000011087b82 */ /* 0x0002a20000000a00 */
[----:B0-----:R-:W-:-:S09]  /*03e0*/  ULEA UR4, UR5, UR4, 0x18 ;  /* 0x0000000405047291 */ /* 0x001fd2000f8ec0ff */
[----:B------:R-:W0:Y:S02]  /*03f0*/  LDS R11, [UR4] ;  /* 0x00000004ff0b7984 */ /* 0x000e240008000800 */
[----:B------:R-:W3:Y:S02]  /*0400*/  LDCU.64 UR4, c[0x4][0x90] ;  /* 0x01001200ff0477ac */ /* 0x000ee40008000a00 */
[----:B---3--:R-:W-:Y:S02]  /*0410*/  IMAD.U32 R4, RZ, RZ, UR4 ;  /* 0x00000004ff047e24 */ /* 0x008fe4000f8e00ff */
[----:B------:R-:W-:Y:S01]  /*0420*/  IMAD.U32 R5, RZ, RZ, UR5 ;  /* 0x00000005ff057e24 */ /* 0x000fe2000f8e00ff */
[----:B0-2---:R1:W-:Y:S06]  /*0430*/  STL.64 [R1], R10 ;  /* 0x0000000a01007387 */ /* 0x0053ec0000100a00 */
[----:B------:R-:W-:-:S07]  /*0440*/  LEPC R20, `(.L_x_17) ;  /* 0x000000001014794e */ /* 0x000fce0000000000 */
[----:B-1----:R-:W-:Y:S05]  /*0450*/  CALL.ABS.NOINC R8 ;  /* 0x0000000008007343 */ /* 0x002fea0003c00000 */
.L_x_17:
[----:B------:R-:W0:Y:S01]  /*0460*/  S2UR UR5, SR_CgaCtaId ;  /* 0x00000000000579c3 */ /* 0x000e220000008800 */
[----:B------:R-:W-:Y:S01]  /*0470*/  UMOV UR4, 0x400 ;  /* 0x0000040000047882 */ /* 0x000fe20000000000 */
[----:B------:R-:W-:Y:S02]  /*0480*/  IMAD.MOV.U32 R8, RZ, RZ, 0x1 ;  /* 0x00000001ff087424 */ /* 0x000fe400078e00ff */
[----:B------:R-:W-:Y:S02]  /*0490*/  IMAD.MOV.U32 R6, RZ, RZ, R2 ;  /* 0x000000ffff067224 */ /* 0x000fe400078e0002 */
[----:B------:R-:W-:Y:S02]  /*04a0*/  IMAD.MOV.U32 R7, RZ, RZ, R16 ;  /* 0x000000ffff077224 */ /* 0x000fe400078e0010 */
[----:B------:R1:W2:Y:S01]  /*04b0*/  LDC.64 R10, c[0x4][R17] ;  /* 0x01000000110a7b82 */ /* 0x0002a20000000a00 */
[----:B0-----:R-:W-:-:S09]  /*04c0*/  ULEA UR4, UR5, UR4, 0x18 ;  /* 0x0000000405047291 */ /* 0x001fd2000f8ec0ff */
[----:B------:R-:W0:Y:S02]  /*04d0*/  LDS R9, [UR4+0x4] ;  /* 0x00000404ff097984 */ /* 0x000e240008000800 */
[----:B------:R-:W3:Y:S02]  /*04e0*/  LDCU.64 UR4, c[0x4][0x90] ;  /* 0x01001200ff0477ac */ /* 0x000ee40008000a00 */
[----:B---3--:R-:W-:Y:S01]  /*04f0*/  IMAD.U32 R4, RZ, RZ, UR4 ;  /* 0x00000004ff047e24 */ /* 0x008fe2000f8e00ff */
[----:B------:R-:W-:Y:S01]  /*0500*/  MOV R5, UR5 ;  /* 0x0000000500057c02 */ /* 0x000fe20008000f00 */
[----:B0-2---:R1:W-:Y:S06]  /*0510*/  STL.64 [R1], R8 ;  /* 0x0000000801007387 */ /* 0x0053ec0000100a00 */
[----:B------:R-:W-:-:S07]  /*0520*/  LEPC R20, `(.L_x_18) ;  /* 0x000000001014794e */ /* 0x000fce0000000000 */
[----:B-1----:R-:W-:Y:S05]  /*0530*/  CALL.ABS.NOINC R10 ;  /* 0x000000000a007343 */ /* 0x002fea0003c00000 */
.L_x_18:
        /* <DEDUP_REMOVED lines=9> */
[----:B---3--:R-:W-:Y:S01]  /*05d0*/  MOV R4, UR4 ;  /* 0x0000000400047c02 */ /* 0x008fe20008000f00 */
[----:B------:R-:W-:Y:S01]  /*05e0*/  IMAD.U32 R5, RZ, RZ, UR5 ;  /* 0x00000005ff057e24 */ /* 0x000fe2000f8e00ff */
[----:B0-2---:R1:W-:Y:S06]  /*05f0*/  STL.64 [R1], R8 ;  /* 0x0000000801007387 */ /* 0x0053ec0000100a00 */
[----:B------:R-:W-:-:S07]  /*0600*/  LEPC R20, `(.L_x_19) ;  /* 0x000000001014794e */ /* 0x000fce0000000000 */
[----:B-1----:R-:W-:Y:S05]  /*0610*/  CALL.ABS.NOINC R10 ;  /* 0x000000000a007343 */ /* 0x002fea0003c00000 */
.L_x_19:
[----:B------:R-:W0:Y:S01]  /*0620*/  S2UR UR5, SR_CgaCtaId ;  /* 0x00000000000579c3 */ /* 0x000e220000008800 */
[----:B------:R-:W-:Y:S01]  /*0630*/  UMOV UR4, 0x400 ;  /* 0x0000040000047882 */ /* 0x000fe20000000000 */
[----:B------:R-:W-:Y:S02]  /*0640*/  HFMA2 R8, -RZ, RZ, 0, 1.78813934326171875e-07 ;  /* 0x00000003ff087431 */ /* 0x000fe400000001ff */
[----:B------:R-:W-:Y:S01]  /*0650*/  IMAD.MOV.U32 R6, RZ, RZ, R2 ;  /* 0x000000ffff067224 */ /* 0x000fe200078e0002 */
[----:B------:R-:W-:-:S03]  /*0660*/  MOV R7, R16 ;  /* 0x0000001000077202 */ /* 0x000fc60000000f00 */
[----:B------:R1:W2:Y:S01]  /*0670*/  LDC.64 R10, c[0x4][R17] ;  /* 0x01000000110a7b82 */ /* 0x0002a20000000a00 */
[----:B0-----:R-:W-:-:S09]  /*0680*/  ULEA UR4, UR5, UR4, 0x18 ;  /* 0x0000000405047291 */ /* 0x001fd2000f8ec0ff */
[----:B------:R-:W0:Y:S02]  /*0690*/  LDS R9, [UR4+0xc] ;  /* 0x00000c04ff097984 */ /* 0x000e240008000800 */
[----:B------:R-:W3:Y:S02]  /*06a0*/  LDCU.64 UR4, c[0x4][0x90] ;  /* 0x01001200ff0477ac */ /* 0x000ee40008000a00 */
[----:B---3--:R-:W-:Y:S02]  /*06b0*/  IMAD.U32 R4, RZ, RZ, UR4 ;  /* 0x00000004ff047e24 */ /* 0x008fe4000f8e00ff */
[----:B------:R-:W-:Y:S01]  /*06c0*/  IMAD.U32 R5, RZ, RZ, UR5 ;  /* 0x00000005ff057e24 */ /* 0x000fe2000f8e00ff */
[----:B0-2---:R1:W-:Y:S06]  /*06d0*/  STL.64 [R1], R8 ;  /* 0x0000000801007387 */ /* 0x0053ec0000100a00 */
[----:B------:R-:W-:-:S07]  /*06e0*/  LEPC R20, `(.L_x_20) ;  /* 0x000000001014794e */ /* 0x000fce0000000000 */
[----:B-1----:R-:W-:Y:S05]  /*06f0*/  CALL.ABS.NOINC R10 ;  /* 0x000000000a007343 */ /* 0x002fea0003c00000 */
.L_x_20:
[----:B------:R-:W0:Y:S01]  /*0700*/  S2UR UR5, SR_CgaCtaId ;  /* 0x00000000000579c3 */ /* 0x000e220000008800 */
[----:B------:R-:W-:Y:S01]  /*0710*/  UMOV UR4, 0x400 ;  /* 0x0000040000047882 */ /* 0x000fe20000000000 */
[----:B------:R-:W-:Y:S01]  /*0720*/  IMAD.MOV.U32 R8, RZ, RZ, 0x4 ;  /* 0x00000004ff087424 */ /* 0x000fe200078e00ff */
[----:B------:R-:W-:Y:S01]  /*0730*/  MOV R6, R2 ;  /* 0x0000000200067202 */ /* 0x000fe20000000f00 */
[----:B------:R-:W-:-:S04]  /*0740*/  IMAD.MOV.U32 R7, RZ, RZ, R16 ;  /* 0x000000ffff077224 */ /* 0x000fc800078e0010 */
        /* <DEDUP_REMOVED lines=9> */
.L_x_21:
        /* <DEDUP_REMOVED lines=14> */
.L_x_22:
        /* <DEDUP_REMOVED lines=14> */
.L_x_23:
[----:B------:R-:W0:Y:S01]  /*09a0*/  S2UR UR5, SR_CgaCtaId ;  /* 0x00000000000579c3 */ /* 0x000e220000008800 */
[----:B------:R-:W-:Y:S01]  /*09b0*/  UMOV UR4, 0x400 ;  /* 0x0000040000047882 */ /* 0x000fe20000000000 */
[----:B------:R-:W-:Y:S02]  /*09c0*/  HFMA2 R8, -RZ, RZ, 0, 4.17232513427734375e-07 ;  /* 0x00000007ff087431 */ /* 0x000fe400000001ff */
        /* <DEDUP_REMOVED lines=11> */
.L_x_24:
[----:B------:R0:W1:Y:S01]  /*0a80*/  LDC.64 R2, c[0x4][R17] ;  /* 0x0100000011027b82 */ /* 0x0000620000000a00 */
[----:B------:R-:W2:Y:S01]  /*0a90*/  LDCU.64 UR4, c[0x4][0x20] ;  /* 0x01000400ff0477ac */ /* 0x000ea20008000a00 */
[----:B------:R-:W-:Y:S01]  /*0aa0*/  CS2R R6, SRZ ;  /* 0x0000000000067805 */ /* 0x000fe2000001ff00 */
[----:B--2---:R-:W-:Y:S02]  /*0ab0*/  IMAD.U32 R4, RZ, RZ, UR4 ;  /* 0x00000004ff047e24 */ /* 0x004fe4000f8e00ff */
[----:B0-----:R-:W-:-:S07]  /*0ac0*/  IMAD.U32 R5, RZ, RZ, UR5 ;  /* 0x00000005ff057e24 */ /* 0x001fce000f8e00ff */
[----:B------:R-:W-:-:S07]  /*0ad0*/  LEPC R20, `(.L_x_25) ;  /* 0x000000001014794e */ /* 0x000fce0000000000 */
[----:B-1----:R-:W-:Y:S05]  /*0ae0*/  CALL.ABS.NOINC R2 ;  /* 0x0000000002007343 */ /* 0x002fea0003c00000 */
.L_x_25:
[----:B------:R0:W1:Y:S01]  /*0af0*/  LDC.64 R2, c[0x4][R17] ;  /* 0x0100000011027b82 */ /* 0x0000620000000a00 */
[----:B------:R-:W2:Y:S01]  /*0b00*/  LDCU.64 UR4, c[0x4][0x98] ;  /* 0x01001300ff0477ac */ /* 0x000ea20008000a00 */
[----:B------:R-:W-:Y:S02]  /*0b10*/  CS2R R6, SRZ ;  /* 0x0000000000067805 */ /* 0x000fe4000001ff00 */
[----:B--2---:R-:W-:Y:S01]  /*0b20*/  MOV R4, UR4 ;  /* 0x0000000400047c02 */ /* 0x004fe20008000f00 */
[----:B0-----:R-:W-:-:S07]  /*0b30*/  IMAD.U32 R5, RZ, RZ, UR5 ;  /* 0x00000005ff057e24 */ /* 0x001fce000f8e00ff */
[----:B------:R-:W-:-:S07]  /*0b40*/  LEPC R20, `(.L_x_26) ;  /* 0x000000001014794e */ /* 0x000fce0000000000 */
[----:B-1----:R-:W-:Y:S05]  /*0b50*/  CALL.ABS.NOINC R2 ;  /* 0x0000000002007343 */ /* 0x002fea0003c00000 */
.L_x_26:
[----:B------:R-:W-:Y:S05]  /*0b60*/  EXIT ;  /* 0x000000000000794d */ /* 0x000fea0003800000 */
.L_x_27:
        /* <DEDUP_REMOVED lines=9> */
.L_x_58:


//--------------------- .text._Z19stream_compact_demov --------------------------
	.section	.text._Z19stream_compact_demov,"ax",@progbits
	.align	128
        .global         _Z19stream_compact_demov
        .type           _Z19stream_compact_demov,@function
        .size           _Z19stream_compact_demov,(.L_x_59 - _Z19stream_compact_demov)
        .other          _Z19stream_compact_demov,@"STO_CUDA_ENTRY STV_DEFAULT"
_Z19stream_compact_demov:
.text._Z19stream_compact_demov:
        /* <DEDUP_REMOVED lines=9> */
[C---:B------:R-:W-:Y:S01]  /*0090*/  PRMT R0, R5.reuse, 0x9910, RZ ;  /* 0x0000991005007816 */ /* 0x040fe200000000ff */
[----:B------:R-:W-:Y:S01]  /*00a0*/  BSSY.RECONVERGENT B0, `(.L_x_28) ;  /* 0x0000016000007945 */ /* 0x000fe20003800200 */
[----:B------:R-:W-:-:S03]  /*00b0*/  ISETP.NE.AND P1, PT, R5, RZ, PT ;  /* 0x000000ff0500720c */ /* 0x000fc60003f25270 */
[----:B------:R-:W-:-:S05]  /*00c0*/  IMAD R0, R0, 0xab, RZ ;  /* 0x000000ab00007824 */ /* 0x000fca00078e02ff */
[----:B------:R-:W-:-:S04]  /*00d0*/  LOP3.LUT R0, R0, 0xffff, RZ, 0xc0, !PT ;  /* 0x0000ffff00007812 */ /* 0x000fc800078ec0ff */
[----:B------:R-:W-:-:S04]  /*00e0*/  SHF.R.U32.HI R0, RZ, 0x9, R0 ;  /* 0x00000009ff007819 */ /* 0x000fc80000011600 */
[----:B------:R-:W-:-:S05]  /*00f0*/  PRMT R0, R0, 0x9910, RZ ;  /* 0x0000991000007816 */ /* 0x000fca00000000ff */
[----:B------:R-:W-:-:S04]  /*0100*/  IMAD R0, R0, 0x3, RZ ;  /* 0x0000000300007824 */ /* 0x000fc800078e02ff */
[----:B------:R-:W-:-:S05]  /*0110*/  IMAD.MOV R0, RZ, RZ, -R0 ;  /* 0x000000ffff007224 */ /* 0x000fca00078e0a00 */
[----:B------:R-:W-:-:S05]  /*0120*/  PRMT R0, R0, 0x7710, RZ ;  /* 0x0000771000007816 */ /* 0x000fca00000000ff */
[----:B------:R-:W-:-:S05]  /*0130*/  IMAD.IADD R0, R0, 0x1, R5 ;  /* 0x0000000100007824 */ /* 0x000fca00078e0205 */
[----:B------:R-:W-:-:S13]  /*0140*/  LOP3.LUT P0, RZ, R0, 0xff, RZ, 0xc0, !PT ;  /* 0x000000ff00ff7812 */ /* 0x000fda000780c0ff */
[----:B------:R-:W-:Y:S01]  /*0150*/  VOTE.ANY R2, PT, !P0 ;  /* 0x0000000000027806 */ /* 0x000fe200040e0100 */
[----:B------:R-:W-:Y:S06]  /*0160*/  @P0 BRA `(.L_x_29) ;  /* 0x0000000000240947 */ /* 0x000fec0003800000 */
[----:B------:R-:W0:Y:S01]  /*0170*/  S2UR UR5, SR_CgaCtaId ;  /* 0x00000000000579c3 */ /* 0x000e220000008800 */
[----:B------:R-:W-:Y:S01]  /*0180*/  IMAD.MOV.U32 R0, RZ, RZ, -0x1 ;  /* 0xffffffffff007424 */ /* 0x000fe200078e00ff */
[----:B------:R-:W-:-:S04]  /*0190*/  UMOV UR4, 0x400 ;  /* 0x0000040000047882 */ /* 0x000fc80000000000 */
[----:B------:R-:W-:-:S04]  /*01a0*/  SHF.L.U32 R3, R0, R5, RZ ;  /* 0x0000000500037219 */ /* 0x000fc800000006ff */
[----:B------:R-:W-:-:S06]  /*01b0*/  LOP3.LUT R3, R2, R3, RZ, 0x30, !PT ;  /* 0x0000000302037212 */ /* 0x000fcc00078e30ff */
[----:B------:R-:W1:Y:S01]  /*01c0*/  POPC R3, R3 ;  /* 0x0000000300037309 */ /* 0x000e620000000000 */
[----:B0-----:R-:W-:-:S06]  /*01d0*/  ULEA UR4, UR5, UR4, 0x18 ;  /* 0x0000000405047291 */ /* 0x001fcc000f8ec0ff */
[----:B-1----:R-:W-:-:S05]  /*01e0*/  LEA R0, R3, UR4, 0x2 ;  /* 0x0000000403007c11 */ /* 0x002fca000f8e10ff */
[----:B------:R0:W-:Y:S02]  /*01f0*/  STS [R0], R5 ;  /* 0x0000000500007388 */ /* 0x0001e40000000800 */
.L_x_29:
[----:B------:R-:W-:Y:S05]  /*0200*/  BSYNC.RECONVERGENT B0 ;  /* 0x0000000000007941 */ /* 0x000fea0003800200 */
.L_x_28:
[----:B------:R-:W-:Y:S01]  /*0210*/  NOP ;  /* 0x0000000000007918 */ /* 0x000fe20000000000 */
[----:B------:R-:W-:Y:S05]  /*0220*/  @P1 EXIT ;  /* 0x000000000000194d */ /* 0x000fea0003800000 */
[----:B------:R-:W-:Y:S01]  /*0230*/  MOV R16, 0x0 ;  /* 0x0000000000107802 */ /* 0x000fe20000000f00 */
[----:B------:R-:W1:Y:S01]  /*0240*/  LDCU.64 UR4, c[0x4][0x50] ;  /* 0x01000a00ff0477ac */ /* 0x000e620008000a00 */
[----:B------:R-:W-:Y:S02]  /*0250*/  CS2R R6, SRZ ;  /* 0x0000000000067805 */ /* 0x000fe4000001ff00 */
[----:B------:R2:W3:Y:S01]  /*0260*/  LDC.64 R8, c[0x4][R16] ;  /* 0x0100000010087b82 */ /* 0x0004e20000000a00 */
[----:B-1----:R-:W-:Y:S02]  /*0270*/  IMAD.U32 R4, RZ, RZ, UR4 ;  /* 0x00000004ff047e24 */ /* 0x002fe4000f8e00ff */
[----:B0-2---:R-:W-:-:S07]  /*0280*/  IMAD.U32 R5, RZ, RZ, UR5 ;  /* 0x00000005ff057e24 */ /* 0x005fce000f8e00ff */
[----:B------:R-:W-:-:S07]  /*0290*/  LEPC R20, `(.L_x_30) ;  /* 0x000000001014794e */ /* 0x000fce0000000000 */
[----:B---3--:R-:W-:Y:S05]  /*02a0*/  CALL.ABS.NOINC R8 ;  /* 0x0000000008007343 */ /* 0x008fea0003c00000 */
.L_x_30:
[----:B------:R0:W1:Y:S01]  /*02b0*/  LDC.64 R8, c[0x4][R16] ;  /* 0x0100000010087b82 */ /* 0x0000620000000a00 */
[----:B------:R-:W2:Y:S01]  /*02c0*/  LDCU.64 UR4, c[0x4][0x58] ;  /* 0x01000b00ff0477ac */ /* 0x000ea20008000a00 */
[----:B------:R-:W-:Y:S01]  /*02d0*/  CS2R R6, SRZ ;  /* 0x0000000000067805 */ /* 0x000fe2000001ff00 */
[----:B--2---:R-:W-:Y:S02]  /*02e0*/  IMAD.U32 R4, RZ, RZ, UR4 ;  /* 0x00000004ff047e24 */ /* 0x004fe4000f8e00ff */
[----:B0-----:R-:W-:-:S07]  /*02f0*/  IMAD.U32 R5, RZ, RZ, UR5 ;  /* 0x00000005ff057e24 */ /* 0x001fce000f8e00ff */
[----:B------:R-:W-:-:S07]  /*0300*/  LEPC R20, `(.L_x_31) ;  /* 0x000000001014794e */ /* 0x000fce0000000000 */
[----:B-1----:R-:W-:Y:S05]  /*0310*/  CALL.ABS.NOINC R8 ;  /* 0x0000000008007343 */ /* 0x002fea0003c00000 */
.L_x_31:
[----:B------:R0:W1:Y:S01]  /*0320*/  LDC.64 R8, c[0x4][R16] ;  /* 0x0100000010087b82 */ /* 0x0000620000000a00 */
[----:B------:R-:W2:Y:S01]  /*0330*/  LDCU.64 UR4, c[0x4][0x60] ;  /* 0x01000c00ff0477ac */ /* 0x000ea20008000a00 */
[----:B------:R0:W3:Y:S01]  /*0340*/  POPC R18, R2 ;  /* 0x0000000200127309 */ /* 0x0000e20000000000 */
[----:B------:R-:W-:Y:S01]  /*0350*/  CS2R R6, SRZ ;  /* 0x0000000000067805 */ /* 0x000fe2000001ff00 */
[----:B--2---:R-:W-:Y:S02]  /*0360*/  IMAD.U32 R4, RZ, RZ, UR4 ;  /* 0x00000004ff047e24 */ /* 0x004fe4000f8e00ff */
[----:B0--3--:R-:W-:-:S07]  /*0370*/  IMAD.U32 R5, RZ, RZ, UR5 ;  /* 0x00000005ff057e24 */ /* 0x009fce000f8e00ff */
[----:B------:R-:W-:-:S07]  /*0380*/  LEPC R20, `(.L_x_32) ;  /* 0x000000001014794e */ /* 0x000fce0000000000 */
[----:B-1----:R-:W-:Y:S05]  /*0390*/  CALL.ABS.NOINC R8 ;  /* 0x0000000008007343 */ /* 0x002fea0003c00000 */
.L_x_32:
[----:B------:R0:W-:Y:S01]  /*03a0*/  STL [R1], R18 ;  /* 0x0000001201007387 */ /* 0x0001e20000100800 */
[----:B------:R-:W1:Y:S01]  /*03b0*/  LDC.64 R16, c[0x4][R16] ;  /* 0x0100000010107b82 */ /* 0x000e620000000a00 */
[----:B------:R-:W2:Y:S01]  /*03c0*/  LDCU.64 UR4, c[0x4][0x68] ;  /* 0x01000d00ff0477ac */ /* 0x000ea20008000a00 */
[----:B------:R-:W-:Y:S02]  /*03d0*/  IMAD.MOV.U32 R6, RZ, RZ, R22 ;  /* 0x000000ffff067224 */ /* 0x000fe400078e0016 */
[----:B------:R-:W-:Y:S02]  /*03e0*/  IMAD.MOV.U32 R7, RZ, RZ, R19 ;  /* 0x000000ffff077224 */ /* 0x000fe400078e0013 */
[----:B--2---:R-:W-:Y:S02]  /*03f0*/  IMAD.U32 R4, RZ, RZ, UR4 ;  /* 0x00000004ff047e24 */ /* 0x004fe4000f8e00ff */
[----:B0-----:R-:W-:-:S07]  /*0400*/  IMAD.U32 R5, RZ, RZ, UR5 ;  /* 0x00000005ff057e24 */ /* 0x001fce000f8e00ff */
[----:B------:R-:W-:-:S07]  /*0410*/  LEPC R20, `(.L_x_33) ;  /* 0x000000001014794e */ /* 0x000fce0000000000 */
[----:B-1----:R-:W-:Y:S05]  /*0420*/  CALL.ABS.NOINC R16 ;  /* 0x0000000010007343 */ /* 0x002fea0003c00000 */
.L_x_33:
[----:B------:R-:W-:-:S13]  /*0430*/  ISETP.NE.AND P0, PT, R2, RZ, PT ;  /* 0x000000ff0200720c */ /* 0x000fda0003f05270 */
[----:B------:R-:W-:Y:S05]  /*0440*/  @!P0 BRA `(.L_x_34) ;  /* 0x00000004005c8947 */ /* 0x000fea0003800000 */
[C---:B------:R-:W-:Y:S01]  /*0450*/  ISETP.GE.U32.AND P0, PT, R18.reuse, 0x4, PT ;  /* 0x000000041200780c */ /* 0x040fe20003f06070 */
[----:B------:R-:W-:Y:S01]  /*0460*/  HFMA2 R24, -RZ, RZ, 0, 0 ;  /* 0x00000000ff187431 */ /* 0x000fe200000001ff */
[----:B------:R-:W-:-:S04]  /*0470*/  VIMNMX.U32 R18, PT, PT, R18, 0x1, !PT ;  /* 0x0000000112127848 */ /* 0x000fc80007fe0000 */
[----:B------:R-:W-:-:S07]  /*0480*/  LOP3.LUT R23, R18, 0x3, RZ, 0xc0, !PT ;  /* 0x0000000312177812 */ /* 0x000fce00078ec0ff */
[----:B------:R-:W-:Y:S05]  /*0490*/  @!P0 BRA `(.L_x_35) ;  /* 0x0000000000e08947 */ /* 0x000fea0003800000 */
[----:B------:R-:W0:Y:S01]  /*04a0*/  S2UR UR5, SR_CgaCtaId ;  /* 0x00000000000579c3 */ /* 0x000e220000008800 */
[----:B------:R-:W-:Y:S01]  /*04b0*/  UMOV UR4, 0x400 ;  /* 0x0000040000047882 */ /* 0x000fe20000000000 */
[----:B------:R-:W-:Y:S01]  /*04c0*/  LOP3.LUT R24, R18, 0x3c, RZ, 0xc0, !PT ;  /* 0x0000003c12187812 */ /* 0x000fe200078ec0ff */
[----:B------:R-:W-:Y:S04]  /*04d0*/  BSSY.RECONVERGENT B6, `(.L_x_35) ;  /* 0x0000034000067945 */ /* 0x000fe80003800200 */
[----:B------:R-:W-:Y:S01]  /*04e0*/  IMAD.MOV R18, RZ, RZ, -R24 ;  /* 0x000000ffff127224 */ /* 0x000fe200078e0a18 */
[----:B0-----:R-:W-:-:S04]  /*04f0*/  ULEA UR4, UR5, UR4, 0x18 ;  /* 0x0000000405047291 */ /* 0x001fc8000f8ec0ff */
[----:B------:R-:W-:-:S06]  /*0500*/  UIADD3 UR4, UPT, UPT, UR4, 0x8, URZ ;  /* 0x0000000804047890 */ /* 0x000fcc000fffe0ff */
[----:B------:R-:W-:-:S07]  /*0510*/  IMAD.U32 R17, RZ, RZ, UR4 ;  /* 0x00000004ff117e24 */ /* 0x000fce000f8e00ff */
.L_x_40:
[----:B------:R-:W0:Y:S01]  /*0520*/  LDS R0, [R17+-0x8] ;  /* 0xfffff80011007984 */ /* 0x000e220000000800 */
[----:B------:R-:W-:Y:S01]  /*0530*/  MOV R16, 0x0 ;  /* 0x0000000000107802 */ /* 0x000fe20000000f00 */
[----:B------:R-:W1:Y:S01]  /*0540*/  LDCU.64 UR4, c[0x4][0x70] ;  /* 0x01000e00ff0477ac */ /* 0x000e620008000a00 */
[----:B------:R-:W-:Y:S02]  /*0550*/  VIADD R18, R18, 0x4 ;  /* 0x0000000412127836 */ /* 0x000fe40000000000 */
[----:B------:R2:W3:Y:S01]  /*0560*/  LDC.64 R2, c[0x4][R16] ;  /* 0x0100000010027b82 */ /* 0x0004e20000000a00 */
[----:B------:R-:W-:Y:S02]  /*0570*/  IMAD.MOV.U32 R6, RZ, RZ, R22 ;  /* 0x000000ffff067224 */ /* 0x000fe400078e0016 */
[----:B------:R-:W-:Y:S01]  /*0580*/  ISETP.NE.AND P0, PT, R18, RZ, PT ;  /* 0x000000ff1200720c */ /* 0x000fe20003f05270 */
[----:B------:R-:W-:-:S03]  /*0590*/  IMAD.MOV.U32 R7, RZ, RZ, R19 ;  /* 0x000000ffff077224 */ /* 0x000fc600078e0013 */
[----:B------:R-:W-:Y:S01]  /*05a0*/  P2R R25, PR, RZ, 0x1 ;  /* 0x00000001ff197803 */ /* 0x000fe20000000000 */
[----:B-1----:R-:W-:Y:S02]  /*05b0*/  IMAD.U32 R4, RZ, RZ, UR4 ;  /* 0x00000004ff047e24 */ /* 0x002fe4000f8e00ff */
[----:B------:R-:W-:Y:S01]  /*05c0*/  IMAD.U32 R5, RZ, RZ, UR5 ;  /* 0x00000005ff057e24 */ /* 0x000fe2000f8e00ff */
[----:B0-----:R2:W-:Y:S06]  /*05d0*/  STL [R1], R0 ;  /* 0x0000000001007387 */ /* 0x0015ec0000100800 */
[----:B------:R-:W-:-:S07]  /*05e0*/  LEPC R20, `(.L_x_36) ;  /* 0x000000001014794e */ /* 0x000fce0000000000 */
[----:B--23--:R-:W-:Y:S05]  /*05f0*/  CALL.ABS.NOINC R2 ;  /* 0x0000000002007343 */ /* 0x00cfea0003c00000 */
.L_x_36:
[----:B------:R-:W0:Y:S01]  /*0600*/  LDS R0, [R17+-0x4] ;  /* 0xfffffc0011007984 */ /* 0x000e220000000800 */
[----:B------:R1:W2:Y:S01]  /*0610*/  LDC.64 R2, c[0x4][R16] ;  /* 0x0100000010027b82 */ /* 0x0002a20000000a00 */
[----:B------:R-:W3:Y:S01]  /*0620*/  LDCU.64 UR4, c[0x4][0x70] ;  /* 0x01000e00ff0477ac */ /* 0x000ee20008000a00 */
[----:B------:R-:W-:Y:S01]  /*0630*/  IMAD.MOV.U32 R6, RZ, RZ, R22 ;  /* 0x000000ffff067224 */ /* 0x000fe200078e0016 */
[----:B------:R-:W-:Y:S01]  /*0640*/  MOV R7, R19 ;  /* 0x0000001300077202 */ /* 0x000fe20000000f00 */
[----:B---3--:R-:W-:Y:S02]  /*0650*/  IMAD.U32 R4, RZ, RZ, UR4 ;  /* 0x00000004ff047e24 */ /* 0x008fe4000f8e00ff */
[----:B------:R-:W-:Y:S01]  /*0660*/  IMAD.U32 R5, RZ, RZ, UR5 ;  /* 0x00000005ff057e24 */ /* 0x000fe2000f8e00ff */
[----:B0-----:R1:W-:Y:S06]  /*0670*/  STL [R1], R0 ;  /* 0x0000000001007387 */ /* 0x0013ec0000100800 */
[----:B------:R-:W-:-:S07]  /*0680*/  LEPC R20, `(.L_x_37) ;  /* 0x000000001014794e */ /* 0x000fce0000000000 */
[----:B-12---:R-:W-:Y:S05]  /*0690*/  CALL.ABS.NOINC R2 ;  /* 0x0000000002007343 */ /* 0x006fea0003c00000 */
.L_x_37:
[----:B------:R-:W0:Y:S01]  /*06a0*/  LDS R0, [R17] ;  /* 0x0000000011007984 */ /* 0x000e220000000800 */
[----:B------:R1:W2:Y:S01]  /*06b0*/  LDC.64 R2, c[0x4][R16] ;  /* 0x0100000010027b82 */ /* 0x0002a20000000a00 */
[----:B------:R-:W3:Y:S01]  /*06c0*/  LDCU.64 UR4, c[0x4][0x70] ;  /* 0x01000e00ff0477ac */ /* 0x000ee20008000a00 */
[----:B------:R-:W-:Y:S02]  /*06d0*/  IMAD.MOV.U32 R6, RZ, RZ, R22 ;  /* 0x000000ffff067224 */ /* 0x000fe400078e0016 */
[----:B------:R-:W-:Y:S02]  /*06e0*/  IMAD.MOV.U32 R7, RZ, RZ, R19 ;  /* 0x000000ffff077224 */ /* 0x000fe400078e0013 */
[----:B---3--:R-:W-:Y:S02]  /*06f0*/  IMAD.U32 R4, RZ, RZ, UR4 ;  /* 0x00000004ff047e24 */ /* 0x008fe4000f8e00ff */
[----:B------:R-:W-:Y:S01]  /*0700*/  IMAD.U32 R5, RZ, RZ, UR5 ;  /* 0x00000005ff057e24 */ /* 0x000fe2000f8e00ff */
[----:B0-----:R1:W-:Y:S06]  /*0710*/  STL [R1], R0 ;  /* 0x0000000001007387 */ /* 0x0013ec0000100800 */
[----:B------:R-:W-:-:S07]  /*0720*/  LEPC R20, `(.L_x_38) ;  /* 0x000000001014794e */ /* 0x000fce0000000000 */
[----:B-12---:R-:W-:Y:S05]  /*0730*/  CALL.ABS.NOINC R2 ;  /* 0x0000000002007343 */ /* 0x006fea0003c00000 */
.L_x_38:
[----:B------:R-:W0:Y:S01]  /*0740*/  LDS R0, [R17+0x4] ;  /* 0x0000040011007984 */ /* 0x000e220000000800 */
        /* <DEDUP_REMOVED lines=9> */
.L_x_39:
[----:B------:R-:W-:Y:S01]  /*07e0*/  ISETP.NE.AND P6, PT, R25, RZ, PT ;  /* 0x000000ff1900720c */ /* 0x000fe20003fc5270 */
[----:B------:R-:W-:-:S12]  /*07f0*/  VIADD R17, R17, 0x10 ;  /* 0x0000001011117836 */ /* 0x000fd80000000000 */
[----:B------:R-:W-:Y:S05]  /*0800*/  @P6 BRA `(.L_x_40) ;  /* 0xfffffffc00446947 */ /* 0x000fea000383ffff */
[----:B------:R-:W-:Y:S05]  /*0810*/  BSYNC.RECONVERGENT B6 ;  /* 0x0000000000067941 */ /* 0x000fea0003800200 */
.L_x_35:
[----:B------:R-:W-:Y:S01]  /*0820*/  ISETP.NE.AND P0, PT, R23, RZ, PT ;  /* 0x000000ff1700720c */ /* 0x000fe20003f05270 */
[----:B------:R-:W-:-:S12]  /*0830*/  BSSY.RECONVERGENT B6, `(.L_x_34) ;  /* 0x0000018000067945 */ /* 0x000fd80003800200 */
[----:B------:R-:W-:Y:S05]  /*0840*/  @!P0 BRA `(.L_x_41) ;  /* 0x0000000000588947 */ /* 0x000fea0003800000 */
[----:B------:R-:W0:Y:S01]  /*0850*/  S2UR UR5, SR_CgaCtaId ;  /* 0x00000000000579c3 */ /* 0x000e220000008800 */
[----:B------:R-:W-:Y:S01]  /*0860*/  UMOV UR4, 0x400 ;  /* 0x0000040000047882 */ /* 0x000fe20000000000 */
[----:B------:R-:W-:Y:S01]  /*0870*/  IADD3 R23, PT, PT, -R23, RZ, RZ ;  /* 0x000000ff17177210 */ /* 0x000fe20007ffe1ff */
[----:B0-----:R-:W-:-:S06]  /*0880*/  ULEA UR4, UR5, UR4, 0x18 ;  /* 0x0000000405047291 */ /* 0x001fcc000f8ec0ff */
[----:B------:R-:W-:-:S07]  /*0890*/  LEA R24, R24, UR4, 0x2 ;  /* 0x0000000418187c11 */ /* 0x000fce000f8e10ff */
.L_x_43:
[----:B------:R-:W0:Y:S01]  /*08a0*/  LDS R0, [R24] ;  /* 0x0000000018007984 */ /* 0x000e220000000800 */
[----:B------:R-:W-:Y:S01]  /*08b0*/  MOV R2, 0x0 ;  /* 0x0000000000027802 */ /* 0x000fe20000000f00 */
[----:B------:R-:W1:Y:S01]  /*08c0*/  LDCU.64 UR4, c[0x4][0x70] ;  /* 0x01000e00ff0477ac */ /* 0x000e620008000a00 */
[----:B------:R-:W-:Y:S02]  /*08d0*/  VIADD R23, R23, 0x1 ;  /* 0x0000000117177836 */ /* 0x000fe40000000000 */
[----:B------:R-:W-:Y:S02]  /*08e0*/  IMAD.MOV.U32 R6, RZ, RZ, R22 ;  /* 0x000000ffff067224 */ /* 0x000fe400078e0016 */
[----:B------:R-:W2:Y:S01]  /*08f0*/  LDC.64 R2, c[0x4][R2] ;  /* 0x0100000002027b82 */ /* 0x000ea20000000a00 */
[----:B------:R-:W-:Y:S01]  /*0900*/  ISETP.NE.AND P0, PT, R23, RZ, PT ;  /* 0x000000ff1700720c */ /* 0x000fe20003f05270 */
[----:B------:R-:W-:Y:S02]  /*0910*/  IMAD.MOV.U32 R7, RZ, RZ, R19 ;  /* 0x000000ffff077224 */ /* 0x000fe400078e0013 */
[----:B-1----:R-:W-:-:S02]  /*0920*/  IMAD.U32 R4, RZ, RZ, UR4 ;  /* 0x00000004ff047e24 */ /* 0x002fc4000f8e00ff */
[----:B------:R-:W-:Y:S01]  /*0930*/  IMAD.U32 R5, RZ, RZ, UR5 ;  /* 0x00000005ff057e24 */ /* 0x000fe2000f8e00ff */
[----:B0-----:R0:W-:Y:S02]  /*0940*/  STL [R1], R0 ;  /* 0x0000000001007387 */ /* 0x0011e40000100800 */
[----:B0-----:R-:W-:-:S07]  /*0950*/  P2R R0, PR, RZ, 0x1 ;  /* 0x00000001ff007803 */ /* 0x001fce0000000000 */
[----:B------:R-:W-:-:S07]  /*0960*/  LEPC R20, `(.L_x_42) ;  /* 0x000000001014794e */ /* 0x000fce0000000000 */
[----:B--2---:R-:W-:Y:S05]  /*0970*/  CALL.ABS.NOINC R2 ;  /* 0x0000000002007343 */ /* 0x004fea0003c00000 */
.L_x_42:
[----:B------:R-:W-:Y:S01]  /*0980*/  ISETP.NE.AND P6, PT, R23, RZ, PT ;  /* 0x000000ff1700720c */ /* 0x000fe20003fc5270 */
[----:B------:R-:W-:-:S12]  /*0990*/  VIADD R24, R24, 0x4 ;  /* 0x0000000418187836 */ /* 0x000fd80000000000 */
[----:B------:R-:W-:Y:S05]  /*09a0*/  @P6 BRA `(.L_x_43) ;  /* 0xfffffffc00bc6947 */ /* 0x000fea000383ffff */
.L_x_41:
[----:B------:R-:W-:Y:S05]  /*09b0*/  BSYNC.RECONVERGENT B6 ;  /* 0x0000000000067941 */ /* 0x000fea0003800200 */
.L_x_34:
        /* <DEDUP_REMOVED lines=8> */
.L_x_44:
[----:B------:R-:W-:Y:S05]  /*0a40*/  EXIT ;  /* 0x000000000000794d */ /* 0x000fea0003800000 */
.L_x_45:
        /* <DEDUP_REMOVED lines=11> */
.L_x_59:


//--------------------- .text._Z17voting_basic_demov --------------------------
	.section	.text._Z17voting_basic_demov,"ax",@progbits
	.align	128
        .global         _Z17voting_basic_demov
        .type           _Z17voting_basic_demov,@function
        .size           _Z17voting_basic_demov,(.L_x_60 - _Z17voting_basic_demov)
        .other          _Z17voting_basic_demov,@"STO_CUDA_ENTRY STV_DEFAULT"
_Z17voting_basic_demov:
.text._Z17voting_basic_demov:
        /* <DEDUP_REMOVED lines=9> */
[C---:B------:R-:W-:Y:S02]  /*0090*/  LOP3.LUT R0, R2.reuse, 0x1, RZ, 0xc0, !PT ;  /* 0x0000000102007812 */ /* 0x040fe400078ec0ff */
[----:B------:R-:W-:Y:S02]  /*00a0*/  ISETP.GE.U32.AND P2, PT, R2, 0x5, PT ;  /* 0x000000050200780c */ /* 0x000fe40003f46070 */
[----:B------:R-:W-:Y:S02]  /*00b0*/  ISETP.NE.U32.AND P0, PT, R0, 0x1, PT ;  /* 0x000000010000780c */ /* 0x000fe40003f05070 */
[----:B------:R-:W-:-:S09]  /*00c0*/  ISETP.NE.AND P1, PT, R2, RZ, PT ;  /* 0x000000ff0200720c */ /* 0x000fd20003f25270 */
[----:B------:R-:W-:Y:S02]  /*00d0*/  VOTE.ANY R22, PT, !P2 ;  /* 0x0000000000167806 */ /* 0x000fe400050e0100 */
[----:B------:R-:W-:Y:S02]  /*00e0*/  VOTE.ANY P3, P0 ;  /* 0x0000000000ff7806 */ /* 0x000fe40000060100 */
[----:B------:R-:W-:Y:S02]  /*00f0*/  VOTE.ALL P2, P0 ;  /* 0x0000000000ff7806 */ /* 0x000fe40000040000 */
[----:B------:R-:W-:Y:S02]  /*0100*/  VOTE.ANY R18, PT, P0 ;  /* 0x0000000000127806 */ /* 0x000fe400000e0100 */
[----:B------:R-:W-:Y:S02]  /*0110*/  P2R R23, PR, RZ, 0x8 ;  /* 0x00000008ff177803 */ /* 0x000fe40000000000 */
[----:B------:R-:W-:Y:S01]  /*0120*/  P2R R24, PR, RZ, 0x4 ;  /* 0x00000004ff187803 */ /* 0x000fe20000000000 */
[----:B------:R-:W-:Y:S06]  /*0130*/  @P1 EXIT ;  /* 0x000000000000194d */ /* 0x000fec0003800000 */
        /* <DEDUP_REMOVED lines=8> */
.L_x_46:
        /* <DEDUP_REMOVED lines=9> */
.L_x_47:
[----:B------:R0:W-:Y:S01]  /*0250*/  STL [R1], R22 ;  /* 0x0000001601007387 */ /* 0x0001e20000100800 */
[----:B------:R0:W1:Y:S01]  /*0260*/  LDC.64 R2, c[0x4][R16] ;  /* 0x0100000010027b82 */ /* 0x0000620000000a00 */
[----:B------:R-:W2:Y:S01]  /*0270*/  LDCU.64 UR4, c[0x4][0x18] ;  /* 0x01000300ff0477ac */ /* 0x000ea20008000a00 */
[----:B------:R-:W-:Y:S02]  /*0280*/  IMAD.MOV.U32 R6, RZ, RZ, R19 ;  /* 0x000000ffff067224 */ /* 0x000fe400078e0013 */
[----:B------:R-:W-:Y:S01]  /*0290*/  IMAD.MOV.U32 R7, RZ, RZ, R17 ;  /* 0x000000ffff077224 */ /* 0x000fe200078e0011 */
[----:B--2---:R-:W-:Y:S01]  /*02a0*/  MOV R4, UR4 ;  /* 0x0000000400047c02 */ /* 0x004fe20008000f00 */
[----:B0-----:R-:W-:-:S07]  /*02b0*/  IMAD.U32 R5, RZ, RZ, UR5 ;  /* 0x00000005ff057e24 */ /* 0x001fce000f8e00ff */
[----:B------:R-:W-:-:S07]  /*02c0*/  LEPC R20, `(.L_x_48) ;  /* 0x000000001014794e */ /* 0x000fce0000000000 */
[----:B-1----:R-:W-:Y:S05]  /*02d0*/  CALL.ABS.NOINC R2 ;  /* 0x0000000002007343 */ /* 0x002fea0003c00000 */
.L_x_48:
[----:B------:R0:W1:Y:S01]  /*02e0*/  LDC.64 R2, c[0x4][R16] ;  /* 0x0100000010027b82 */ /* 0x0000620000000a00 */
[----:B------:R-:W2:Y:S01]  /*02f0*/  LDCU.64 UR4, c[0x4][0x20] ;  /* 0x01000400ff0477ac */ /* 0x000ea20008000a00 */
[----:B------:R-:W-:Y:S02]  /*0300*/  ISETP.NE.AND P6, PT, R23, RZ, PT ;  /* 0x000000ff1700720c */ /* 0x000fe40003fc5270 */
[----:B------:R-:W-:Y:S02]  /*0310*/  CS2R R6, SRZ ;  /* 0x0000000000067805 */ /* 0x000fe4000001ff00 */
[----:B------:R-:W-:Y:S01]  /*0320*/  SEL R26, RZ, 0x1, !P6 ;  /* 0x00000001ff1a7807 */ /* 0x000fe20007000000 */
[----:B--2---:R-:W-:Y:S02]  /*0330*/  IMAD.U32 R4, RZ, RZ, UR4 ;  /* 0x00000004ff047e24 */ /* 0x004fe4000f8e00ff */
[----:B0-----:R-:W-:-:S07]  /*0340*/  IMAD.U32 R5, RZ, RZ, UR5 ;  /* 0x00000005ff057e24 */ /* 0x001fce000f8e00ff */
[----:B------:R-:W-:-:S07]  /*0350*/  LEPC R20, `(.L_x_49) ;  /* 0x000000001014794e */ /* 0x000fce0000000000 */
[----:B-1----:R-:W-:Y:S05]  /*0360*/  CALL.ABS.NOINC R2 ;  /* 0x0000000002007343 */ /* 0x002fea0003c00000 */
.L_x_49:
[----:B------:R0:W-:Y:S01]  /*0370*/  STL [R1], R26 ;  /* 0x0000001a01007387 */ /* 0x0001e20000100800 */
[----:B------:R0:W1:Y:S01]  /*0380*/  LDC.64 R8, c[0x4][R16] ;  /* 0x0100000010087b82 */ /* 0x0000620000000a00 */
[----:B------:R-:W2:Y:S01]  /*0390*/  LDCU.64 UR4, c[0x4][0x28] ;  /* 0x01000500ff0477ac */ /* 0x000ea20008000a00 */
[----:B------:R-:W-:Y:S01]  /*03a0*/  ISETP.NE.AND P6, PT, R24, RZ, PT ;  /* 0x000000ff1800720c */ /* 0x000fe20003fc5270 */
[----:B------:R-:W-:Y:S02]  /*03b0*/  IMAD.MOV.U32 R6, RZ, RZ, R19 ;  /* 0x000000ffff067224 */ /* 0x000fe400078e0013 */
[----:B------:R-:W-:Y:S01]  /*03c0*/  IMAD.MOV.U32 R7, RZ, RZ, R17 ;  /* 0x000000ffff077224 */ /* 0x000fe200078e0011 */
[----:B------:R-:W-:Y:S01]  /*03d0*/  SEL R2, RZ, 0x1, !P6 ;  /* 0x00000001ff027807 */ /* 0x000fe20007000000 */
[----:B--2---:R-:W-:Y:S01]  /*03e0*/  IMAD.U32 R4, RZ, RZ, UR4 ;  /* 0x00000004ff047e24 */ /* 0x004fe2000f8e00ff */
[----:B0-----:R-:W-:-:S07]  /*03f0*/  MOV R5, UR5 ;  /* 0x0000000500057c02 */ /* 0x001fce0008000f00 */
[----:B------:R-:W-:-:S07]  /*0400*/  LEPC R20, `(.L_x_50) ;  /* 0x000000001014794e */ /* 0x000fce0000000000 */
[----:B-1----:R-:W-:Y:S05]  /*0410*/  CALL.ABS.NOINC R8 ;  /* 0x0000000008007343 */ /* 0x002fea0003c00000 */
.L_x_50:
[----:B------:R0:W-:Y:S01]  /*0420*/  STL [R1], R2 ;  /* 0x0000000201007387 */ /* 0x0001e20000100800 */
[----:B------:R0:W1:Y:S01]  /*0430*/  LDC.64 R8, c[0x4][R16] ;  /* 0x0100000010087b82 */ /* 0x0000620000000a00 */
[----:B------:R-:W2:Y:S01]  /*0440*/  LDCU.64 UR4, c[0x4][0x30] ;  /* 0x01000600ff0477ac */ /* 0x000ea20008000a00 */
[----:B------:R-:W3:Y:S01]  /*0450*/  POPC R18, R18 ;  /* 0x0000001200127309 */ /* 0x000ee20000000000 */
[----:B------:R-:W-:Y:S02]  /*0460*/  IMAD.MOV.U32 R6, RZ, RZ, R19 ;  /* 0x000000ffff067224 */ /* 0x000fe400078e0013 */
[----:B------:R-:W-:Y:S02]  /*0470*/  IMAD.MOV.U32 R7, RZ, RZ, R17 ;  /* 0x000000ffff077224 */ /* 0x000fe400078e0011 */
[----:B--2---:R-:W-:Y:S02]  /*0480*/  IMAD.U32 R4, RZ, RZ, UR4 ;  /* 0x00000004ff047e24 */ /* 0x004fe4000f8e00ff */
[----:B0--3--:R-:W-:-:S07]  /*0490*/  IMAD.U32 R5, RZ, RZ, UR5 ;  /* 0x00000005ff057e24 */ /* 0x009fce000f8e00ff */
[----:B------:R-:W-:-:S07]  /*04a0*/  LEPC R20, `(.L_x_51) ;  /* 0x000000001014794e */ /* 0x000fce0000000000 */
[----:B-1----:R-:W-:Y:S05]  /*04b0*/  CALL.ABS.NOINC R8 ;  /* 0x0000000008007343 */ /* 0x002fea0003c00000 */
.L_x_51:
[----:B------:R0:W-:Y:S01]  /*04c0*/  STL [R1], R18 ;  /* 0x0000001201007387 */ /* 0x0001e20000100800 */
[----:B------:R0:W1:Y:S01]  /*04d0*/  LDC.64 R8, c[0x4][R16] ;  /* 0x0100000010087b82 */ /* 0x0000620000000a00 */
[----:B------:R-:W2:Y:S01]  /*04e0*/  LDCU.64 UR4, c[0x4][0x38] ;  /* 0x01000700ff0477ac */ /* 0x000ea20008000a00 */
[----:B------:R0:W3:Y:S01]  /*04f0*/  POPC R2, R22 ;  /* 0x0000001600027309 */ /* 0x0000e20000000000 */
[----:B------:R-:W-:Y:S02]  /*0500*/  IMAD.MOV.U32 R6, RZ, RZ, R19 ;  /* 0x000000ffff067224 */ /* 0x000fe400078e0013 */
[----:B------:R-:W-:Y:S01]  /*0510*/  IMAD.MOV.U32 R7, RZ, RZ, R17 ;  /* 0x000000ffff077224 */ /* 0x000fe200078e0011 */
[----:B--2---:R-:W-:Y:S01]  /*0520*/  MOV R4, UR4 ;  /* 0x0000000400047c02 */ /* 0x004fe20008000f00 */
[----:B0--3--:R-:W-:-:S07]  /*0530*/  IMAD.U32 R5, RZ, RZ, UR5 ;  /* 0x00000005ff057e24 */ /* 0x009fce000f8e00ff */
[----:B------:R-:W-:-:S07]  /*0540*/  LEPC R20, `(.L_x_52) ;  /* 0x000000001014794e */ /* 0x000fce0000000000 */
[----:B-1----:R-:W-:Y:S05]  /*0550*/  CALL.ABS.NOINC R8 ;  /* 0x0000000008007343 */ /* 0x002fea0003c00000 */
.L_x_52:
[----:B------:R-:W0:Y:S01]  /*0560*/  BREV R22, R22 ;  /* 0x0000001600167301 */ /* 0x000e220000000000 */
[----:B------:R1:W-:Y:S01]  /*0570*/  STL [R1], R2 ;  /* 0x0000000201007387 */ /* 0x0003e20000100800 */
[----:B------:R1:W2:Y:S01]  /*0580*/  LDC.64 R8, c[0x4][R16] ;  /* 0x0100000010087b82 */ /* 0x0002a20000000a00 */
[----:B------:R-:W3:Y:S01]  /*0590*/  LDCU.64 UR4, c[0x4][0x40] ;  /* 0x01000800ff0477ac */ /* 0x000ee20008000a00 */
[----:B------:R-:W-:Y:S01]  /*05a0*/  IMAD.MOV.U32 R6, RZ, RZ, R19 ;  /* 0x000000ffff067224 */ /* 0x000fe200078e0013 */
[----:B------:R-:W-:-:S03]  /*05b0*/  MOV R7, R17 ;  /* 0x0000001100077202 */ /* 0x000fc60000000f00 */
[----:B0-----:R1:W0:Y:S01]  /*05c0*/  FLO.U32.SH R18, R22 ;  /* 0x0000001600127300 */ /* 0x00122200000e0400 */
[----:B---3--:R-:W-:Y:S02]  /*05d0*/  IMAD.U32 R4, RZ, RZ, UR4 ;  /* 0x00000004ff047e24 */ /* 0x008fe4000f8e00ff */
[----:B------:R-:W-:-:S07]  /*05e0*/  IMAD.U32 R5, RZ, RZ, UR5 ;  /* 0x00000005ff057e24 */ /* 0x000fce000f8e00ff */
[----:B------:R-:W-:-:S07]  /*05f0*/  LEPC R20, `(.L_x_53) ;  /* 0x000000001014794e */ /* 0x000fce0000000000 */
[----:B012---:R-:W-:Y:S05]  /*0600*/  CALL.ABS.NOINC R8 ;  /* 0x0000000008007343 */ /* 0x007fea0003c00000 */
.L_x_53:
        /* <DEDUP_REMOVED lines=9> */
.L_x_54:
[----:B------:R-:W-:Y:S05]  /*06a0*/  EXIT ;  /* 0x000000000000794d */ /* 0x000fea0003800000 */
.L_x_55:
        /* <DEDUP_REMOVED lines=13> */
.L_x_60:


//--------------------- .nv.global.init           --------------------------
	.section	.nv.global.init,"aw",@progbits
.nv.global.init:
	.type		$str$3,@object
	.size		$str$3,($str$13 - $str$3)
$str$3:
        /*0000*/ 	.byte	0x0a, 0x00
	.type		$str$13,@object
	.size		$str$13,($str$17 - $str$13)
$str$13:
        /*0002*/ 	.byte	0x25, 0x64, 0x20, 0x00
	.type		$str$17,@object
	.size		$str$17,($str$16 - $str$17)
$str$17:
        /*0006*/ 	.byte	0x5b, 0x25, 0x64, 0x5d, 0x3d, 0x25, 0x64, 0x20, 0x00
	.type		$str$16,@object
	.size		$str$16,($str$22 - $str$16)
$str$16:
        /*000f*/ 	.byte	0x48, 0x69, 0x73, 0x74, 0x6f, 0x67, 0x72, 0x61, 0x6d, 0x3a, 0x20, 0x00
	.type		$str$22,@object
	.size		$str$22,($str$12 - $str$22)
$str$22:
        /*001b*/ 	.byte	0x41, 0x66, 0x74, 0x65, 0x72, 0x20, 0x63, 0x6f, 0x6e, 0x76, 0x65, 0x72, 0x67, 0x65, 0x6e, 0x63
        /*002b*/ 	.byte	0x65, 0x3a, 0x0a, 0x00
	.type		$str$12,@object
	.size		$str$12,($str - $str$12)
$str$12:
        /*002f*/ 	.byte	0x4f, 0x75, 0x74, 0x70, 0x75, 0x74, 0x20, 0x28, 0x25, 0x64, 0x20, 0x65, 0x6c, 0x65, 0x6d, 0x65
        /*003f*/ 	.byte	0x6e, 0x74, 0x73, 0x29, 0x3a, 0x20, 0x00
	.type		$str,@object
	.size		$str,($str$18 - $str)
$str:
        /*0046*/ 	.byte	0x3d, 0x3d, 0x3d, 0x20, 0x56, 0x6f, 0x74, 0x69, 0x6e, 0x67, 0x20, 0x52, 0x65, 0x73, 0x75, 0x6c
        /*0056*/ 	.byte	0x74, 0x73, 0x20, 0x3d, 0x3d, 0x3d, 0x0a, 0x00
	.type		$str$18,@object
	.size		$str$18,($str$19 - $str$18)
$str$18:
        /*005e*/ 	.byte	0x28, 0x45, 0x61, 0x63, 0x68, 0x20, 0x62, 0x69, 0x6e, 0x20, 0x73, 0x68, 0x6f, 0x75, 0x6c, 0x64
        /*006e*/ 	.byte	0x20, 0x68, 0x61, 0x76, 0x65, 0x20, 0x34, 0x29, 0x0a, 0x00
	.type		$str$19,@object
	.size		$str$19,($str$4 - $str$19)
$str$19:
        /*0078*/ 	.byte	0x0a, 0x3d, 0x3d, 0x3d, 0x20, 0x41, 0x63, 0x74, 0x69, 0x76, 0x65, 0x20, 0x4d, 0x61, 0x73, 0x6b
        /*0088*/ 	.byte	0x20, 0x44, 0x65, 0x6d, 0x6f, 0x20, 0x3d, 0x3d, 0x3d, 0x0a, 0x00
	.type		$str$4,@object
	.size		$str$4,($str$9 - $str$4)
$str$4:
        /*0093*/ 	.byte	0x41, 0x6e, 0x79, 0x20, 0x65, 0x76, 0x65, 0x6e, 0x3f, 0x20, 0x25, 0x64, 0x20, 0x28, 0x73, 0x68
        /*00a3*/ 	.byte	0x6f, 0x75, 0x6c, 0x64, 0x20, 0x62, 0x65, 0x20, 0x31, 0x29, 0x0a, 0x00
	.type		$str$9,@object
	.size		$str$9,($str$5 - $str$9)
$str$9:
        /*00af*/ 	.byte	0x0a, 0x3d, 0x3d, 0x3d, 0x20, 0x53, 0x74, 0x72, 0x65, 0x61, 0x6d, 0x20, 0x43, 0x6f, 0x6d, 0x70
        /*00bf*/ 	.byte	0x61, 0x63, 0x74, 0x69, 0x6f, 0x6e, 0x20, 0x3d, 0x3d, 0x3d, 0x0a, 0x00
	.type		$str$5,@object
	.size		$str$5,($str$2 - $str$5)
$str$5:
        /*00cb*/ 	.byte	0x41, 0x6c, 0x6c, 0x20, 0x65, 0x76, 0x65, 0x6e, 0x3f, 0x20, 0x25, 0x64, 0x20, 0x28, 0x73, 0x68
        /*00db*/ 	.byte	0x6f, 0x75, 0x6c, 0x64, 0x20, 0x62, 0x65, 0x20, 0x30, 0x29, 0x0a, 0x00
	.type		$str$2,@object
	.size		$str$2,($str$20 - $str$2)
$str$2:
        /*00e7*/ 	.byte	0x42, 0x61, 0x6c, 0x6c, 0x6f, 0x74, 0x20, 0x28, 0x6c, 0x61, 0x6e, 0x65, 0x20, 0x3c, 0x20, 0x35
        /*00f7*/ 	.byte	0x29, 0x3a, 0x20, 0x20, 0x20, 0x30, 0x78, 0x25, 0x30, 0x38, 0x58, 0x0a, 0x00
	.type		$str$20,@object
	.size		$str$20,($str$1 - $str$20)
$str$20:
        /*0104*/ 	.byte	0x49, 0x6e, 0x20, 0x27, 0x69, 0x66, 0x20, 0x28, 0x6c, 0x61, 0x6e, 0x65, 0x20, 0x3c, 0x20, 0x31
        /*0114*/ 	.byte	0x36, 0x29, 0x27, 0x20, 0x62, 0x72, 0x61, 0x6e, 0x63, 0x68, 0x3a, 0x0a, 0x00
	.type		$str$1,@object
	.size		$str$1,($str$10 - $str$1)
$str$1:
        /*0121*/ 	.byte	0x42, 0x61, 0x6c, 0x6c, 0x6f, 0x74, 0x20, 0x28, 0x65, 0x76, 0x65, 0x6e, 0x20, 0x6c, 0x61, 0x6e
        /*0131*/ 	.byte	0x65, 0x73, 0x29, 0x3a, 0x20, 0x30, 0x78, 0x25, 0x30, 0x38, 0x58, 0x0a, 0x00
	.type		$str$10,@object
	.size		$str$10,($str$6 - $str$10)
$str$10:
        /*013e*/ 	.byte	0x4b, 0x65, 0x65, 0x70, 0x69, 0x6e, 0x67, 0x20, 0x6c, 0x61, 0x6e, 0x65, 0x73, 0x20, 0x64, 0x69
        /*014e*/ 	.byte	0x76, 0x69, 0x73, 0x69, 0x62, 0x6c, 0x65, 0x20, 0x62, 0x79, 0x20, 0x33, 0x0a, 0x00
	.type		$str$6,@object
	.size		$str$6,($str$7 - $str$6)
$str$6:
        /*015c*/ 	.byte	0x43, 0x6f, 0x75, 0x6e, 0x74, 0x20, 0x65, 0x76, 0x65, 0x6e, 0x3a, 0x20, 0x25, 0x64, 0x20, 0x28
        /*016c*/ 	.byte	0x73, 0x68, 0x6f, 0x75, 0x6c, 0x64, 0x20, 0x62, 0x65, 0x20, 0x31, 0x36, 0x29, 0x0a, 0x00
	.type		$str$7,@object
	.size		$str$7,($str$11 - $str$7)
$str$7:
        /*017b*/ 	.byte	0x43, 0x6f, 0x75, 0x6e, 0x74, 0x20, 0x73, 0x6d, 0x61, 0x6c, 0x6c, 0x3a, 0x20, 0x25, 0x64, 0x20
        /*018b*/ 	.byte	0x28, 0x73, 0x68, 0x6f, 0x75, 0x6c, 0x64, 0x20, 0x62, 0x65, 0x20, 0x35, 0x29, 0x0a, 0x00
	.type		$str$11,@object
	.size		$str$11,($str$8 - $str$11)
$str$11:
        /*019a*/ 	.byte	0x49, 0x6e, 0x70, 0x75, 0x74, 0x3a, 0x20, 0x30, 0x2c, 0x31, 0x2c, 0x32, 0x2c, 0x33, 0x2c, 0x34
        /*01aa*/ 	.byte	0x2c, 0x35, 0x2c, 0x36, 0x2c, 0x37, 0x2c, 0x38, 0x2c, 0x39, 0x2c, 0x2e, 0x2e, 0x2e, 0x0a, 0x00
	.type		$str$8,@object
	.size		$str$8,($str$15 - $str$8)
$str$8:
        /*01ba*/ 	.byte	0x46, 0x69, 0x72, 0x73, 0x74, 0x20, 0x73, 0x6d, 0x61, 0x6c, 0x6c, 0x20, 0x6c, 0x61, 0x6e, 0x65
        /*01ca*/ 	.byte	0x3a, 0x20, 0x25, 0x64, 0x20, 0x28, 0x73, 0x68, 0x6f, 0x75, 0x6c, 0x64, 0x20, 0x62, 0x65, 0x20
        /*01da*/ 	.byte	0x30, 0x29, 0x0a, 0x00
	.type		$str$15,@object
	.size		$str$15,($str$14 - $str$15)
$str$15:
        /*01de*/ 	.byte	0x45, 0x61, 0x63, 0x68, 0x20, 0x67, 0x72, 0x6f, 0x75, 0x70, 0x20, 0x6f, 0x66, 0x20, 0x34, 0x20
        /*01ee*/ 	.byte	0x6c, 0x61, 0x6e, 0x65, 0x73, 0x20, 0x68, 0x61, 0x73, 0x20, 0x73, 0x61, 0x6d, 0x65, 0x20, 0x62
        /*01fe*/ 	.byte	0x69, 0x6e, 0x0a, 0x00
	.type		$str$14,@object
	.size		$str$14,($str$23 - $str$14)
$str$14:
        /*0202*/ 	.byte	0x0a, 0x3d, 0x3d, 0x3d, 0x20, 0x48, 0x69, 0x73, 0x74, 0x6f, 0x67, 0x72, 0x61, 0x6d, 0x20, 0x77
        /*0212*/ 	.byte	0x69, 0x74, 0x68, 0x20, 0x57, 0x61, 0x72, 0x70, 0x20, 0x56, 0x6f, 0x74, 0x69, 0x6e, 0x67, 0x20
        /*0222*/ 	.byte	0x3d, 0x3d, 0x3d, 0x0a, 0x00
	.type		$str$23,@object
	.size		$str$23,($str$21 - $str$23)
$str$23:
        /*0227*/ 	.byte	0x41, 0x63, 0x74, 0x69, 0x76, 0x65, 0x20, 0x6d, 0x61, 0x73, 0x6b, 0x3a, 0x20, 0x30, 0x78, 0x25
        /*0237*/ 	.byte	0x30, 0x38, 0x58, 0x20, 0x28, 0x61, 0x6c, 0x6c, 0x20, 0x33, 0x32, 0x20, 0x62, 0x69, 0x74, 0x73
        /*0247*/ 	.byte	0x20, 0x73, 0x65, 0x74, 0x29, 0x0a, 0x00
	.type		$str$21,@object
	.size		$str$21,(.L_21 - $str$21)
$str$21:
        /*024e*/ 	.byte	0x41, 0x63, 0x74, 0x69, 0x76, 0x65, 0x20, 0x6d, 0x61, 0x73, 0x6b, 0x3a, 0x20, 0x30, 0x78, 0x25
        /*025e*/ 	.byte	0x30, 0x38, 0x58, 0x20, 0x28, 0x66, 0x69, 0x72, 0x73, 0x74, 0x20, 0x31, 0x36, 0x20, 0x62, 0x69
        /*026e*/ 	.byte	0x74, 0x73, 0x20, 0x73, 0x65, 0x74, 0x29, 0x0a, 0x00
.L_21:


//--------------------- .nv.shared.reserved.0     --------------------------
	.section	.nv.shared.reserved.0,"aw",@nobits
	.weak		__nv_reservedSMEM_offset_0_alias
	.size		__nv_reservedSMEM_offset_0_alias, 0, 64
	.other		__nv_reservedSMEM_offset_0_alias,@"STO_CUDA_RESERVED_SHARED STV_DEFAULT"
__nv_reservedSMEM_offset_0_alias:
	.zero		0
	.zero		64


//--------------------- .nv.shared._Z15early_exit_demoPKfPffi --------------------------
	.section	.nv.shared._Z15early_exit_demoPKfPffi,"aw",@nobits
	.sectionflags	@""
	.align	4
.nv.shared._Z15early_exit_demoPKfPffi:
	.zero		1028


//--------------------- .nv.shared._Z21histogram_voting_demov --------------------------
	.section	.nv.shared._Z21histogram_voting_demov,"aw",@nobits
	.sectionflags	@""
	.align	4
.nv.shared._Z21histogram_voting_demov:
	.zero		1056


//--------------------- .nv.shared._Z19stream_compact_demov --------------------------
	.section	.nv.shared._Z19stream_compact_demov,"aw",@nobits
	.sectionflags	@""
	.align	4
.nv.shared._Z19stream_compact_demov:
	.zero		1152


//--------------------- .nv.constant0._Z15activemask_demov --------------------------
	.section	.nv.constant0._Z15activemask_demov,"a",@progbits
	.sectionflags	@""
	.align	4
.nv.constant0._Z15activemask_demov:
	.zero		896


//--------------------- .nv.constant0._Z15early_exit_demoPKfPffi --------------------------
	.section	.nv.constant0._Z15early_exit_demoPKfPffi,"a",@progbits
	.sectionflags	@""
	.align	4
.nv.constant0._Z15early_exit_demoPKfPffi:
	.zero		920


//--------------------- .nv.constant0._Z21histogram_voting_demov --------------------------
	.section	.nv.constant0._Z21histogram_voting_demov,"a",@progbits
	.sectionflags	@""
	.align	4
.nv.constant0._Z21histogram_voting_demov:
	.zero		896


//--------------------- .nv.constant0._Z19stream_compact_demov --------------------------
	.section	.nv.constant0._Z19stream_compact_demov,"a",@progbits
	.sectionflags	@""
	.align	4
.nv.constant0._Z19stream_compact_demov:
	.zero		896


//--------------------- .nv.constant0._Z17voting_basic_demov --------------------------
	.section	.nv.constant0._Z17voting_basic_demov,"a",@progbits
	.sectionflags	@""
	.align	4
.nv.constant0._Z17voting_basic_demov:
	.zero		896


//--------------------- SYMBOLS --------------------------

	.type		.nv.reservedSmem.offset0,@object
	.size		.nv.reservedSmem.offset0,0x4
	.type		.nv.reservedSmem.cap,@object
	.size		.nv.reservedSmem.cap,0x4
	.type		vprintf,@function
